//
// Generated by NVIDIA NVVM Compiler
//
// Compiler Build ID: CL-36424714
// Cuda compilation tools, release 13.0, V13.0.88
// Based on NVVM 20.0.0
//

.version 9.0
.target sm_100
.address_size 64

	// .globl	_Z27truncate_and_inverse_vectorPdd
.extern .func  (.param .b32 func_retval0) vprintf
(
	.param .b64 vprintf_param_0,
	.param .b64 vprintf_param_1
)
;
.global .align 1 .b8 $str[27] = {112, 116, 114, 49, 91, 37, 100, 44, 32, 37, 100, 44, 32, 37, 100, 93, 32, 61, 32, 37, 50, 46, 51, 108, 102, 10};
.global .align 1 .b8 $str$1[25] = {116, 101, 109, 112, 118, 101, 99, 116, 111, 114, 91, 37, 100, 93, 32, 61, 32, 37, 50, 46, 51, 108, 102, 10};

.visible .entry _Z27truncate_and_inverse_vectorPdd(
	.param .u64 .ptr .align 1 _Z27truncate_and_inverse_vectorPdd_param_0,
	.param .f64 _Z27truncate_and_inverse_vectorPdd_param_1
)
{
	.reg .pred 	%p<2>;
	.reg .b32 	%r<2>;
	.reg .b64 	%rd<5>;
	.reg .b64 	%fd<7>;

	ld.param.u64 	%rd1, [_Z27truncate_and_inverse_vectorPdd_param_0];
	ld.param.f64 	%fd1, [_Z27truncate_and_inverse_vectorPdd_param_1];
	cvta.to.global.u64 	%rd2, %rd1;
	mov.u32 	%r1, %tid.x;
	ld.global.f64 	%fd2, [%rd2];
	mul.f64 	%fd3, %fd1, %fd2;
	mul.wide.u32 	%rd3, %r1, 8;
	add.s64 	%rd4, %rd2, %rd3;
	ld.global.f64 	%fd4, [%rd4];
	setp.lt.f64 	%p1, %fd4, %fd3;
	rcp.rn.f64 	%fd5, %fd4;
	selp.f64 	%fd6, 0d0000000000000000, %fd5, %p1;
	st.global.f64 	[%rd4], %fd6;
	ret;

}
	// .globl	_Z16transpose_matrixPdi
.visible .entry _Z16transpose_matrixPdi(
	.param .u64 .ptr .align 1 _Z16transpose_matrixPdi_param_0,
	.param .u32 _Z16transpose_matrixPdi_param_1
)
{
	.reg .pred 	%p<2>;
	.reg .b32 	%r<6>;
	.reg .b64 	%rd<7>;
	.reg .b64 	%fd<3>;

	ld.param.u64 	%rd1, [_Z16transpose_matrixPdi_param_0];
	ld.param.u32 	%r3, [_Z16transpose_matrixPdi_param_1];
	mov.u32 	%r1, %tid.x;
	mov.u32 	%r2, %ctaid.x;
	setp.le.u32 	%p1, %r1, %r2;
	@%p1 bra 	$L__BB1_2;
	cvta.to.global.u64 	%rd2, %rd1;
	mad.lo.s32 	%r4, %r3, %r2, %r1;
	mul.wide.s32 	%rd3, %r4, 8;
	add.s64 	%rd4, %rd2, %rd3;
	ld.global.f64 	%fd1, [%rd4];
	mad.lo.s32 	%r5, %r3, %r1, %r2;
	mul.wide.s32 	%rd5, %r5, 8;
	add.s64 	%rd6, %rd2, %rd5;
	ld.global.f64 	%fd2, [%rd6];
	st.global.f64 	[%rd4], %fd2;
	st.global.f64 	[%rd6], %fd1;
$L__BB1_2:
	ret;

}
	// .globl	_Z13multiply_dVdSPdS_i
.visible .entry _Z13multiply_dVdSPdS_i(
	.param .u64 .ptr .align 1 _Z13multiply_dVdSPdS_i_param_0,
	.param .u64 .ptr .align 1 _Z13multiply_dVdSPdS_i_param_1,
	.param .u32 _Z13multiply_dVdSPdS_i_param_2
)
{
	.reg .b32 	%r<5>;
	.reg .b64 	%rd<9>;
	.reg .b64 	%fd<4>;

	ld.param.u64 	%rd1, [_Z13multiply_dVdSPdS_i_param_0];
	ld.param.u64 	%rd2, [_Z13multiply_dVdSPdS_i_param_1];
	ld.param.u32 	%r1, [_Z13multiply_dVdSPdS_i_param_2];
	cvta.to.global.u64 	%rd3, %rd1;
	cvta.to.global.u64 	%rd4, %rd2;
	mov.u32 	%r2, %tid.x;
	mov.u32 	%r3, %ctaid.x;
	mul.wide.u32 	%rd5, %r3, 8;
	add.s64 	%rd6, %rd4, %rd5;
	ld.global.f64 	%fd1, [%rd6];
	mad.lo.s32 	%r4, %r1, %r3, %r2;
	mul.wide.s32 	%rd7, %r4, 8;
	add.s64 	%rd8, %rd3, %rd7;
	ld.global.f64 	%fd2, [%rd8];
	mul.f64 	%fd3, %fd1, %fd2;
	st.global.f64 	[%rd8], %fd3;
	ret;

}
	// .globl	_Z17multiply_matricesPdS_S_i
.visible .entry _Z17multiply_matricesPdS_S_i(
	.param .u64 .ptr .align 1 _Z17multiply_matricesPdS_S_i_param_0,
	.param .u64 .ptr .align 1 _Z17multiply_matricesPdS_S_i_param_1,
	.param .u64 .ptr .align 1 _Z17multiply_matricesPdS_S_i_param_2,
	.param .u32 _Z17multiply_matricesPdS_S_i_param_3
)
{
	.reg .pred 	%p<10>;
	.reg .b32 	%r<64>;
	.reg .b64 	%rd<66>;
	.reg .b64 	%fd<68>;

	ld.param.u64 	%rd10, [_Z17multiply_matricesPdS_S_i_param_0];
	ld.param.u64 	%rd11, [_Z17multiply_matricesPdS_S_i_param_1];
	ld.param.u32 	%r37, [_Z17multiply_matricesPdS_S_i_param_3];
	cvta.to.global.u64 	%rd1, %rd11;
	cvta.to.global.u64 	%rd2, %rd10;
	mov.u32 	%r1, %tid.x;
	mov.u32 	%r2, %ctaid.x;
	setp.lt.s32 	%p1, %r37, 1;
	mov.f64 	%fd67, 0d0000000000000000;
	@%p1 bra 	$L__BB3_12;
	mul.lo.s32 	%r3, %r37, %r2;
	and.b32  	%r4, %r37, 7;
	setp.lt.u32 	%p2, %r37, 8;
	mov.f64 	%fd67, 0d0000000000000000;
	mov.b32 	%r62, 0;
	@%p2 bra 	$L__BB3_4;
	and.b32  	%r62, %r37, 2147483640;
	neg.s32 	%r60, %r62;
	mul.wide.u32 	%rd12, %r1, 8;
	add.s64 	%rd65, %rd2, %rd12;
	shl.b32 	%r7, %r37, 3;
	mad.lo.s32 	%r59, %r37, 7, %r1;
	mad.lo.s32 	%r58, %r37, 6, %r1;
	mad.lo.s32 	%r57, %r37, 5, %r1;
	shl.b32 	%r39, %r37, 2;
	add.s32 	%r56, %r1, %r39;
	mad.lo.s32 	%r55, %r37, 3, %r1;
	shl.b32 	%r40, %r37, 1;
	add.s32 	%r54, %r1, %r40;
	mul.wide.u32 	%rd13, %r3, 8;
	add.s64 	%rd14, %rd13, %rd1;
	add.s64 	%rd64, %rd14, 32;
	add.s32 	%r53, %r1, %r37;
	mov.f64 	%fd67, 0d0000000000000000;
	mul.wide.u32 	%rd29, %r7, 8;
$L__BB3_3:
	.pragma "nounroll";
	ld.global.f64 	%fd17, [%rd65];
	ld.global.f64 	%fd18, [%rd64+-32];
	fma.rn.f64 	%fd19, %fd17, %fd18, %fd67;
	mul.wide.u32 	%rd15, %r53, 8;
	add.s64 	%rd16, %rd2, %rd15;
	ld.global.f64 	%fd20, [%rd16];
	ld.global.f64 	%fd21, [%rd64+-24];
	fma.rn.f64 	%fd22, %fd20, %fd21, %fd19;
	mul.wide.u32 	%rd17, %r54, 8;
	add.s64 	%rd18, %rd2, %rd17;
	ld.global.f64 	%fd23, [%rd18];
	ld.global.f64 	%fd24, [%rd64+-16];
	fma.rn.f64 	%fd25, %fd23, %fd24, %fd22;
	mul.wide.u32 	%rd19, %r55, 8;
	add.s64 	%rd20, %rd2, %rd19;
	ld.global.f64 	%fd26, [%rd20];
	ld.global.f64 	%fd27, [%rd64+-8];
	fma.rn.f64 	%fd28, %fd26, %fd27, %fd25;
	mul.wide.u32 	%rd21, %r56, 8;
	add.s64 	%rd22, %rd2, %rd21;
	ld.global.f64 	%fd29, [%rd22];
	ld.global.f64 	%fd30, [%rd64];
	fma.rn.f64 	%fd31, %fd29, %fd30, %fd28;
	mul.wide.u32 	%rd23, %r57, 8;
	add.s64 	%rd24, %rd2, %rd23;
	ld.global.f64 	%fd32, [%rd24];
	ld.global.f64 	%fd33, [%rd64+8];
	fma.rn.f64 	%fd34, %fd32, %fd33, %fd31;
	mul.wide.u32 	%rd25, %r58, 8;
	add.s64 	%rd26, %rd2, %rd25;
	ld.global.f64 	%fd35, [%rd26];
	ld.global.f64 	%fd36, [%rd64+16];
	fma.rn.f64 	%fd37, %fd35, %fd36, %fd34;
	mul.wide.u32 	%rd27, %r59, 8;
	add.s64 	%rd28, %rd2, %rd27;
	ld.global.f64 	%fd38, [%rd28];
	ld.global.f64 	%fd39, [%rd64+24];
	fma.rn.f64 	%fd67, %fd38, %fd39, %fd37;
	add.s32 	%r60, %r60, 8;
	add.s64 	%rd65, %rd65, %rd29;
	add.s32 	%r59, %r59, %r7;
	add.s32 	%r58, %r58, %r7;
	add.s32 	%r57, %r57, %r7;
	add.s32 	%r56, %r56, %r7;
	add.s32 	%r55, %r55, %r7;
	add.s32 	%r54, %r54, %r7;
	add.s64 	%rd64, %rd64, 64;
	add.s32 	%r53, %r53, %r7;
	setp.ne.s32 	%p3, %r60, 0;
	@%p3 bra 	$L__BB3_3;
$L__BB3_4:
	setp.eq.s32 	%p4, %r4, 0;
	@%p4 bra 	$L__BB3_12;
	and.b32  	%r32, %r37, 3;
	setp.lt.u32 	%p5, %r4, 4;
	@%p5 bra 	$L__BB3_7;
	mad.lo.s32 	%r41, %r62, %r37, %r1;
	mul.wide.u32 	%rd30, %r41, 8;
	add.s64 	%rd31, %rd2, %rd30;
	ld.global.f64 	%fd41, [%rd31];
	add.s32 	%r42, %r62, %r3;
	mul.wide.u32 	%rd32, %r42, 8;
	add.s64 	%rd33, %rd1, %rd32;
	ld.global.f64 	%fd42, [%rd33];
	fma.rn.f64 	%fd43, %fd41, %fd42, %fd67;
	add.s32 	%r43, %r41, %r37;
	mul.wide.u32 	%rd34, %r43, 8;
	add.s64 	%rd35, %rd2, %rd34;
	ld.global.f64 	%fd44, [%rd35];
	cvt.u64.u32 	%rd36, %r3;
	cvt.u64.u32 	%rd37, %r62;
	add.s64 	%rd38, %rd37, %rd36;
	shl.b64 	%rd39, %rd38, 3;
	add.s64 	%rd40, %rd1, %rd39;
	ld.global.f64 	%fd45, [%rd40+8];
	fma.rn.f64 	%fd46, %fd44, %fd45, %fd43;
	add.s32 	%r44, %r43, %r37;
	mul.wide.u32 	%rd41, %r44, 8;
	add.s64 	%rd42, %rd2, %rd41;
	ld.global.f64 	%fd47, [%rd42];
	ld.global.f64 	%fd48, [%rd40+16];
	fma.rn.f64 	%fd49, %fd47, %fd48, %fd46;
	add.s32 	%r45, %r44, %r37;
	mul.wide.u32 	%rd43, %r45, 8;
	add.s64 	%rd44, %rd2, %rd43;
	ld.global.f64 	%fd50, [%rd44];
	ld.global.f64 	%fd51, [%rd40+24];
	fma.rn.f64 	%fd67, %fd50, %fd51, %fd49;
	add.s32 	%r62, %r62, 4;
$L__BB3_7:
	setp.eq.s32 	%p6, %r32, 0;
	@%p6 bra 	$L__BB3_12;
	setp.eq.s32 	%p7, %r32, 1;
	@%p7 bra 	$L__BB3_10;
	mad.lo.s32 	%r46, %r62, %r37, %r1;
	mul.wide.u32 	%rd45, %r46, 8;
	add.s64 	%rd46, %rd2, %rd45;
	ld.global.f64 	%fd53, [%rd46];
	add.s32 	%r47, %r62, %r3;
	mul.wide.u32 	%rd47, %r47, 8;
	add.s64 	%rd48, %rd1, %rd47;
	ld.global.f64 	%fd54, [%rd48];
	fma.rn.f64 	%fd55, %fd53, %fd54, %fd67;
	add.s32 	%r48, %r46, %r37;
	mul.wide.u32 	%rd49, %r48, 8;
	add.s64 	%rd50, %rd2, %rd49;
	ld.global.f64 	%fd56, [%rd50];
	cvt.u64.u32 	%rd51, %r3;
	cvt.u64.u32 	%rd52, %r62;
	add.s64 	%rd53, %rd52, %rd51;
	shl.b64 	%rd54, %rd53, 3;
	add.s64 	%rd55, %rd1, %rd54;
	ld.global.f64 	%fd57, [%rd55+8];
	fma.rn.f64 	%fd67, %fd56, %fd57, %fd55;
	add.s32 	%r62, %r62, 2;
$L__BB3_10:
	and.b32  	%r49, %r37, 1;
	setp.eq.b32 	%p8, %r49, 1;
	not.pred 	%p9, %p8;
	@%p9 bra 	$L__BB3_12;
	mad.lo.s32 	%r50, %r62, %r37, %r1;
	mul.wide.u32 	%rd56, %r50, 8;
	add.s64 	%rd57, %rd2, %rd56;
	ld.global.f64 	%fd58, [%rd57];
	add.s32 	%r51, %r62, %r3;
	mul.wide.u32 	%rd58, %r51, 8;
	add.s64 	%rd59, %rd1, %rd58;
	ld.global.f64 	%fd59, [%rd59];
	fma.rn.f64 	%fd67, %fd58, %fd59, %fd67;
$L__BB3_12:
	ld.param.u64 	%rd63, [_Z17multiply_matricesPdS_S_i_param_2];
	cvta.to.global.u64 	%rd60, %rd63;
	mad.lo.s32 	%r52, %r37, %r2, %r1;
	mul.wide.s32 	%rd61, %r52, 8;
	add.s64 	%rd62, %rd60, %rd61;
	st.global.f64 	[%rd62], %fd67;
	ret;

}
	// .globl	_Z16matVecMultKernelPdS_S_
.visible .entry _Z16matVecMultKernelPdS_S_(
	.param .u64 .ptr .align 1 _Z16matVecMultKernelPdS_S__param_0,
	.param .u64 .ptr .align 1 _Z16matVecMultKernelPdS_S__param_1,
	.param .u64 .ptr .align 1 _Z16matVecMultKernelPdS_S__param_2
)
{
	.reg .pred 	%p<2>;
	.reg .b32 	%r<6>;
	.reg .b64 	%rd<18>;
	.reg .b64 	%fd<10>;

	ld.param.u64 	%rd8, [_Z16matVecMultKernelPdS_S__param_0];
	ld.param.u64 	%rd9, [_Z16matVecMultKernelPdS_S__param_1];
	ld.param.u64 	%rd7, [_Z16matVecMultKernelPdS_S__param_2];
	cvta.to.global.u64 	%rd10, %rd9;
	cvta.to.global.u64 	%rd11, %rd8;
	mov.u32 	%r1, %tid.x;
	add.s64 	%rd17, %rd10, 8;
	mul.wide.u32 	%rd12, %r1, 8;
	add.s64 	%rd16, %rd11, %rd12;
	mov.f64 	%fd9, 0d0000000000000000;
	mov.b32 	%r5, 0;
$L__BB4_1:
	ld.global.f64 	%fd4, [%rd16];
	ld.global.f64 	%fd5, [%rd17+-8];
	fma.rn.f64 	%fd6, %fd4, %fd5, %fd9;
	ld.global.f64 	%fd7, [%rd16+1744];
	ld.global.f64 	%fd8, [%rd17];
	fma.rn.f64 	%fd9, %fd7, %fd8, %fd6;
	add.s32 	%r5, %r5, 2;
	add.s64 	%rd17, %rd17, 16;
	add.s64 	%rd16, %rd16, 3488;
	setp.ne.s32 	%p1, %r5, 218;
	@%p1 bra 	$L__BB4_1;
	cvta.to.global.u64 	%rd13, %rd7;
	add.s64 	%rd15, %rd13, %rd12;
	st.global.f64 	[%rd15], %fd9;
	ret;

}
	// .globl	_Z15init_tempvectorPdS_ii
.visible .entry _Z15init_tempvectorPdS_ii(
	.param .u64 .ptr .align 1 _Z15init_tempvectorPdS_ii_param_0,
	.param .u64 .ptr .align 1 _Z15init_tempvectorPdS_ii_param_1,
	.param .u32 _Z15init_tempvectorPdS_ii_param_2,
	.param .u32 _Z15init_tempvectorPdS_ii_param_3
)
{
	.reg .pred 	%p<2>;
	.reg .b32 	%r<7>;
	.reg .b64 	%rd<9>;
	.reg .b64 	%fd<5>;

	ld.param.u64 	%rd1, [_Z15init_tempvectorPdS_ii_param_0];
	ld.param.u64 	%rd2, [_Z15init_tempvectorPdS_ii_param_1];
	ld.param.u32 	%r2, [_Z15init_tempvectorPdS_ii_param_2];
	ld.param.u32 	%r3, [_Z15init_tempvectorPdS_ii_param_3];
	mov.u32 	%r1, %tid.x;
	setp.gt.u32 	%p1, %r1, 108;
	mov.f64 	%fd4, 0d0000000000000000;
	@%p1 bra 	$L__BB5_2;
	cvta.to.global.u64 	%rd3, %rd2;
	mul.lo.s32 	%r4, %r1, 102480;
	mad.lo.s32 	%r5, %r2, 280, %r4;
	add.s32 	%r6, %r5, %r3;
	mul.wide.s32 	%rd4, %r6, 8;
	add.s64 	%rd5, %rd3, %rd4;
	ld.global.f64 	%fd4, [%rd5];
$L__BB5_2:
	cvta.to.global.u64 	%rd6, %rd1;
	mul.wide.u32 	%rd7, %r1, 8;
	add.s64 	%rd8, %rd6, %rd7;
	st.global.f64 	[%rd8], %fd4;
	ret;

}
	// .globl	_Z12shift_vectorPdS_
.visible .entry _Z12shift_vectorPdS_(
	.param .u64 .ptr .align 1 _Z12shift_vectorPdS__param_0,
	.param .u64 .ptr .align 1 _Z12shift_vectorPdS__param_1
)
{
	.reg .pred 	%p<5>;
	.reg .b32 	%r<24>;
	.reg .b64 	%rd<31>;
	.reg .b64 	%fd<7>;

	ld.param.u64 	%rd15, [_Z12shift_vectorPdS__param_0];
	ld.param.u64 	%rd14, [_Z12shift_vectorPdS__param_1];
	cvta.to.global.u64 	%rd1, %rd15;
	add.s64 	%rd27, %rd1, 8;
	mov.b32 	%r20, 0;
	mov.u32 	%r21, %r20;
$L__BB6_1:
	ld.global.f64 	%fd1, [%rd27+-8];
	mul.wide.u32 	%rd16, %r21, 8;
	add.s64 	%rd17, %rd1, %rd16;
	ld.global.f64 	%fd2, [%rd17];
	setp.gt.f64 	%p1, %fd1, %fd2;
	selp.b32 	%r11, %r20, %r21, %p1;
	ld.global.f64 	%fd3, [%rd27];
	mul.wide.u32 	%rd18, %r11, 8;
	add.s64 	%rd19, %rd1, %rd18;
	ld.global.f64 	%fd4, [%rd19];
	setp.gt.f64 	%p2, %fd3, %fd4;
	add.s32 	%r12, %r20, 1;
	selp.b32 	%r21, %r12, %r11, %p2;
	add.s64 	%rd27, %rd27, 16;
	add.s32 	%r20, %r20, 2;
	setp.ne.s32 	%p3, %r20, 218;
	@%p3 bra 	$L__BB6_1;
	cvta.to.global.u64 	%rd20, %rd14;
	add.s64 	%rd30, %rd20, 8;
	add.s32 	%r22, %r21, 1;
	cvt.u64.u32 	%rd28, %r21;
	mul.wide.u32 	%rd21, %r21, 8;
	add.s64 	%rd29, %rd1, %rd21;
	mov.b32 	%r23, 1;
$L__BB6_3:
	shr.u32 	%r14, %r22, 1;
	mul.hi.u32 	%r15, %r14, -1773151635;
	shr.u32 	%r16, %r15, 6;
	mul.lo.s32 	%r17, %r16, 218;
	sub.s32 	%r18, %r21, %r17;
	mul.hi.u64 	%rd22, %rd28, -7615628287311282777;
	shr.u64 	%rd23, %rd22, 7;
	mad.lo.s64 	%rd24, %rd23, -1744, %rd29;
	ld.global.f64 	%fd5, [%rd24];
	st.global.f64 	[%rd30+-8], %fd5;
	add.s32 	%r19, %r23, %r18;
	mul.wide.u32 	%rd25, %r19, 8;
	add.s64 	%rd26, %rd1, %rd25;
	ld.global.f64 	%fd6, [%rd26];
	st.global.f64 	[%rd30], %fd6;
	add.s32 	%r23, %r23, 2;
	add.s64 	%rd30, %rd30, 16;
	add.s32 	%r22, %r22, 2;
	add.s64 	%rd29, %rd29, 16;
	add.s64 	%rd28, %rd28, 2;
	setp.ne.s32 	%p4, %r23, 219;
	@%p4 bra 	$L__BB6_3;
	ret;

}
	// .globl	_Z12store_vectorPdS_ii
.visible .entry _Z12store_vectorPdS_ii(
	.param .u64 .ptr .align 1 _Z12store_vectorPdS_ii_param_0,
	.param .u64 .ptr .align 1 _Z12store_vectorPdS_ii_param_1,
	.param .u32 _Z12store_vectorPdS_ii_param_2,
	.param .u32 _Z12store_vectorPdS_ii_param_3
)
{
	.reg .pred 	%p<2>;
	.reg .b32 	%r<11>;
	.reg .b64 	%rd<11>;
	.reg .b64 	%fd<3>;

	ld.param.u64 	%rd5, [_Z12store_vectorPdS_ii_param_0];
	ld.param.u64 	%rd6, [_Z12store_vectorPdS_ii_param_1];
	ld.param.u32 	%r7, [_Z12store_vectorPdS_ii_param_2];
	ld.param.u32 	%r8, [_Z12store_vectorPdS_ii_param_3];
	cvta.to.global.u64 	%rd1, %rd6;
	cvta.to.global.u64 	%rd7, %rd5;
	mad.lo.s32 	%r9, %r7, 280, %r8;
	add.s64 	%rd10, %rd7, 8;
	mov.b32 	%r10, 0;
$L__BB7_1:
	mul.wide.s32 	%rd8, %r9, 8;
	add.s64 	%rd9, %rd1, %rd8;
	ld.global.f64 	%fd1, [%rd10+-8];
	st.global.f64 	[%rd9], %fd1;
	ld.global.f64 	%fd2, [%rd10];
	st.global.f64 	[%rd9+819840], %fd2;
	add.s32 	%r10, %r10, 2;
	add.s32 	%r9, %r9, 204960;
	add.s64 	%rd10, %rd10, 16;
	setp.ne.s32 	%p1, %r10, 218;
	@%p1 bra 	$L__BB7_1;
	ret;

}
	// .globl	_Z15shift_and_storePdS_S_ii
.visible .entry _Z15shift_and_storePdS_S_ii(
	.param .u64 .ptr .align 1 _Z15shift_and_storePdS_S_ii_param_0,
	.param .u64 .ptr .align 1 _Z15shift_and_storePdS_S_ii_param_1,
	.param .u64 .ptr .align 1 _Z15shift_and_storePdS_S_ii_param_2,
	.param .u32 _Z15shift_and_storePdS_S_ii_param_3,
	.param .u32 _Z15shift_and_storePdS_S_ii_param_4
)
{
	.local .align 8 .b8 	__local_depot8[24];
	.reg .b64 	%SP;
	.reg .b64 	%SPL;
	.reg .pred 	%p<11>;
	.reg .b32 	%r<45>;
	.reg .b64 	%rd<50>;
	.reg .b64 	%fd<13>;

	mov.u64 	%SPL, __local_depot8;
	cvta.local.u64 	%SP, %SPL;
	ld.param.u64 	%rd24, [_Z15shift_and_storePdS_S_ii_param_0];
	ld.param.u64 	%rd25, [_Z15shift_and_storePdS_S_ii_param_1];
	ld.param.u64 	%rd26, [_Z15shift_and_storePdS_S_ii_param_2];
	ld.param.u32 	%r17, [_Z15shift_and_storePdS_S_ii_param_3];
	ld.param.u32 	%r18, [_Z15shift_and_storePdS_S_ii_param_4];
	cvta.to.global.u64 	%rd1, %rd25;
	cvta.to.global.u64 	%rd2, %rd26;
	cvta.to.global.u64 	%rd3, %rd24;
	ld.global.f64 	%fd1, [%rd3+1736];
	ld.global.f64 	%fd2, [%rd3];
	setp.leu.f64 	%p1, %fd1, %fd2;
	mov.u64 	%rd47, %rd3;
	@%p1 bra 	$L__BB8_5;
	add.s64 	%rd43, %rd3, 8;
	mov.b32 	%r38, 0;
	mov.u32 	%r39, %r38;
$L__BB8_2:
	ld.global.f64 	%fd3, [%rd43+-8];
	mul.wide.u32 	%rd27, %r39, 8;
	add.s64 	%rd28, %rd3, %rd27;
	ld.global.f64 	%fd4, [%rd28];
	setp.gt.f64 	%p2, %fd3, %fd4;
	selp.b32 	%r20, %r38, %r39, %p2;
	ld.global.f64 	%fd5, [%rd43];
	mul.wide.u32 	%rd29, %r20, 8;
	add.s64 	%rd30, %rd3, %rd29;
	ld.global.f64 	%fd6, [%rd30];
	setp.gt.f64 	%p3, %fd5, %fd6;
	add.s32 	%r21, %r38, 1;
	selp.b32 	%r39, %r21, %r20, %p3;
	add.s64 	%rd43, %rd43, 16;
	add.s32 	%r38, %r38, 2;
	setp.ne.s32 	%p4, %r38, 218;
	@%p4 bra 	$L__BB8_2;
	add.s64 	%rd46, %rd1, 8;
	add.s32 	%r40, %r39, 1;
	cvt.u64.u32 	%rd44, %r39;
	mul.wide.u32 	%rd31, %r39, 8;
	add.s64 	%rd45, %rd3, %rd31;
	mov.b32 	%r41, 1;
$L__BB8_4:
	shr.u32 	%r23, %r40, 1;
	mul.hi.u32 	%r24, %r23, -1773151635;
	shr.u32 	%r25, %r24, 6;
	mul.lo.s32 	%r26, %r25, 218;
	sub.s32 	%r27, %r39, %r26;
	mul.hi.u64 	%rd32, %rd44, -7615628287311282777;
	shr.u64 	%rd33, %rd32, 7;
	mad.lo.s64 	%rd34, %rd33, -1744, %rd45;
	ld.global.f64 	%fd7, [%rd34];
	st.global.f64 	[%rd46+-8], %fd7;
	add.s32 	%r28, %r41, %r27;
	mul.wide.u32 	%rd35, %r28, 8;
	add.s64 	%rd36, %rd3, %rd35;
	ld.global.f64 	%fd8, [%rd36];
	st.global.f64 	[%rd46], %fd8;
	add.s32 	%r41, %r41, 2;
	add.s64 	%rd46, %rd46, 16;
	add.s32 	%r40, %r40, 2;
	add.s64 	%rd45, %rd45, 16;
	add.s64 	%rd44, %rd44, 2;
	setp.ne.s32 	%p5, %r41, 219;
	mov.u64 	%rd47, %rd1;
	@%p5 bra 	$L__BB8_4;
$L__BB8_5:
	mad.lo.s32 	%r42, %r17, 280, %r18;
	add.s64 	%rd48, %rd47, 8;
	mov.b32 	%r43, 0;
$L__BB8_6:
	mul.wide.s32 	%rd37, %r42, 8;
	add.s64 	%rd38, %rd2, %rd37;
	ld.global.f64 	%fd9, [%rd48+-8];
	st.global.f64 	[%rd38], %fd9;
	ld.global.f64 	%fd10, [%rd48];
	st.global.f64 	[%rd38+819840], %fd10;
	add.s32 	%r43, %r43, 2;
	add.s32 	%r42, %r42, 204960;
	add.s64 	%rd48, %rd48, 16;
	setp.ne.s32 	%p6, %r43, 218;
	@%p6 bra 	$L__BB8_6;
	setp.ne.s32 	%p7, %r17, 142;
	setp.ne.s32 	%p8, %r18, 265;
	or.pred  	%p9, %p7, %p8;
	@%p9 bra 	$L__BB8_10;
	add.u64 	%rd39, %SP, 0;
	add.u64 	%rd20, %SPL, 0;
	add.s64 	%rd49, %rd2, 1140040;
	mov.b32 	%r44, 0;
	mov.u64 	%rd40, $str;
$L__BB8_9:
	ld.global.f64 	%fd11, [%rd49+-819840];
	mov.b32 	%r31, 142;
	st.local.v2.u32 	[%rd20], {%r44, %r31};
	mov.b32 	%r32, 265;
	st.local.u32 	[%rd20+8], %r32;
	st.local.f64 	[%rd20+16], %fd11;
	cvta.global.u64 	%rd41, %rd40;
	{ // callseq 0, 0
	.param .b64 param0;
	st.param.b64 	[param0], %rd41;
	.param .b64 param1;
	st.param.b64 	[param1], %rd39;
	.param .b32 retval0;
	call.uni (retval0), 
	vprintf, 
	(
	param0, 
	param1
	);
	ld.param.b32 	%r33, [retval0];
	} // callseq 0
	ld.global.f64 	%fd12, [%rd49];
	add.s32 	%r35, %r44, 1;
	st.local.v2.u32 	[%rd20], {%r35, %r31};
	st.local.u32 	[%rd20+8], %r32;
	st.local.f64 	[%rd20+16], %fd12;
	{ // callseq 1, 0
	.param .b64 param0;
	st.param.b64 	[param0], %rd41;
	.param .b64 param1;
	st.param.b64 	[param1], %rd39;
	.param .b32 retval0;
	call.uni (retval0), 
	vprintf, 
	(
	param0, 
	param1
	);
	ld.param.b32 	%r36, [retval0];
	} // callseq 1
	add.s64 	%rd49, %rd49, 1639680;
	add.s32 	%r44, %r44, 2;
	setp.ne.s32 	%p10, %r44, 218;
	@%p10 bra 	$L__BB8_9;
$L__BB8_10:
	ret;

}
	// .globl	_Z9divKernelPdi
.visible .entry _Z9divKernelPdi(
	.param .u64 .ptr .align 1 _Z9divKernelPdi_param_0,
	.param .u32 _Z9divKernelPdi_param_1
)
{
	.reg .b32 	%r<7>;
	.reg .b64 	%rd<5>;
	.reg .b64 	%fd<4>;

	ld.param.u64 	%rd1, [_Z9divKernelPdi_param_0];
	ld.param.u32 	%r1, [_Z9divKernelPdi_param_1];
	cvta.to.global.u64 	%rd2, %rd1;
	mov.u32 	%r2, %tid.x;
	mov.u32 	%r3, %tid.y;
	mov.u32 	%r4, %tid.z;
	mad.lo.s32 	%r5, %r3, 280, %r4;
	mad.lo.s32 	%r6, %r2, 102480, %r5;
	mul.wide.u32 	%rd3, %r6, 8;
	add.s64 	%rd4, %rd2, %rd3;
	ld.global.f64 	%fd1, [%rd4];
	cvt.rn.f64.s32 	%fd2, %r1;
	div.rn.f64 	%fd3, %fd1, %fd2;
	st.global.f64 	[%rd4], %fd3;
	ret;

}
	// .globl	_Z14printVecKernelPd
.visible .entry _Z14printVecKernelPd(
	.param .u64 .ptr .align 1 _Z14printVecKernelPd_param_0
)
{
	.local .align 16 .b8 	__local_depot10[16];
	.reg .b64 	%SP;
	.reg .b64 	%SPL;
	.reg .b32 	%r<4>;
	.reg .b64 	%rd<9>;
	.reg .b64 	%fd<2>;

	mov.u64 	%SPL, __local_depot10;
	cvta.local.u64 	%SP, %SPL;
	ld.param.u64 	%rd1, [_Z14printVecKernelPd_param_0];
	cvta.to.global.u64 	%rd2, %rd1;
	add.u64 	%rd3, %SP, 0;
	add.u64 	%rd4, %SPL, 0;
	mov.u32 	%r1, %tid.x;
	mul.wide.u32 	%rd5, %r1, 8;
	add.s64 	%rd6, %rd2, %rd5;
	ld.global.f64 	%fd1, [%rd6];
	st.local.u32 	[%rd4], %r1;
	st.local.f64 	[%rd4+8], %fd1;
	mov.u64 	%rd7, $str$1;
	cvta.global.u64 	%rd8, %rd7;
	{ // callseq 2, 0
	.param .b64 param0;
	st.param.b64 	[param0], %rd8;
	.param .b64 param1;
	st.param.b64 	[param1], %rd3;
	.param .b32 retval0;
	call.uni (retval0), 
	vprintf, 
	(
	param0, 
	param1
	);
	ld.param.b32 	%r2, [retval0];
	} // callseq 2
	ret;

}
	// .globl	_Z9set_zerosPd
.visible .entry _Z9set_zerosPd(
	.param .u64 .ptr .align 1 _Z9set_zerosPd_param_0
)
{
	.reg .pred 	%p<2>;
	.reg .b32 	%r<5>;
	.reg .b64 	%rd<8>;

	ld.param.u64 	%rd4, [_Z9set_zerosPd_param_0];
	cvta.to.global.u64 	%rd5, %rd4;
	add.s64 	%rd7, %rd5, 128;
	mov.b32 	%r4, 0;
$L__BB11_1:
	mov.b64 	%rd6, 0;
	st.global.u64 	[%rd7+-128], %rd6;
	st.global.u64 	[%rd7+-120], %rd6;
	st.global.u64 	[%rd7+-112], %rd6;
	st.global.u64 	[%rd7+-104], %rd6;
	st.global.u64 	[%rd7+-96], %rd6;
	st.global.u64 	[%rd7+-88], %rd6;
	st.global.u64 	[%rd7+-80], %rd6;
	st.global.u64 	[%rd7+-72], %rd6;
	st.global.u64 	[%rd7+-64], %rd6;
	st.global.u64 	[%rd7+-56], %rd6;
	st.global.u64 	[%rd7+-48], %rd6;
	st.global.u64 	[%rd7+-40], %rd6;
	st.global.u64 	[%rd7+-32], %rd6;
	st.global.u64 	[%rd7+-24], %rd6;
	st.global.u64 	[%rd7+-16], %rd6;
	st.global.u64 	[%rd7+-8], %rd6;
	st.global.u64 	[%rd7], %rd6;
	st.global.u64 	[%rd7+8], %rd6;
	st.global.u64 	[%rd7+16], %rd6;
	st.global.u64 	[%rd7+24], %rd6;
	st.global.u64 	[%rd7+32], %rd6;
	st.global.u64 	[%rd7+40], %rd6;
	st.global.u64 	[%rd7+48], %rd6;
	st.global.u64 	[%rd7+56], %rd6;
	st.global.u64 	[%rd7+64], %rd6;
	st.global.u64 	[%rd7+72], %rd6;
	st.global.u64 	[%rd7+80], %rd6;
	st.global.u64 	[%rd7+88], %rd6;
	st.global.u64 	[%rd7+96], %rd6;
	st.global.u64 	[%rd7+104], %rd6;
	st.global.u64 	[%rd7+112], %rd6;
	st.global.u64 	[%rd7+120], %rd6;
	add.s32 	%r4, %r4, 32;
	add.s64 	%rd7, %rd7, 256;
	setp.ne.s32 	%p1, %r4, 22340640;
	@%p1 bra 	$L__BB11_1;
	ret;

}


// ===== COMPILED SASS (sm_100) =====

	.target	sm_100

	.elftype	@"ET_EXEC"


//--------------------- .note.nv.tkinfo           --------------------------
	.section	.note.nv.tkinfo,"",@"SHT_NOTE"
	.sectionflags	@"SHF_NOTE_NV_TKINFO"
	.tkinfo
        /*0018*/ 	.word	0x00000002
        /*0030*/ 	.string	""
        /*0030*/ 	.string	"ptxas"
        /*0030*/ 	.string	"Cuda compilation tools, release 13.0, V13.0.88"
        /*0030*/ 	.string	"Build cuda_13.0.r13.0/compiler.36424714_0"
        /*0030*/ 	.string	"-arch sm_100 -m 64 "



//--------------------- .note.nv.cuinfo           --------------------------
	.section	.note.nv.cuinfo,"",@"SHT_NOTE"
	.sectionflags	@"SHF_NOTE_NV_CUINFO"
        /*0018*/ 	.short	0x0002
        /*001a*/ 	.short	0x0064
        /*001c*/ 	.short	0x0082
	.zero		2


//--------------------- .nv.info                  --------------------------
	.section	.nv.info,"",@"SHT_CUDA_INFO"
	.align	4


	//----- nvinfo : EIATTR_REGCOUNT
	.align		4
        /*0000*/ 	.byte	0x04, 0x2f
        /*0002*/ 	.short	(.L_3 - .L_2)
	.align		4
.L_2:
        /*0004*/ 	.word	index@(_Z27truncate_and_inverse_vectorPdd)
        /*0008*/ 	.word	0x00000012


	//----- nvinfo : EIATTR_FRAME_SIZE
	.align		4
.L_3:
        /*000c*/ 	.byte	0x04, 0x11
        /*000e*/ 	.short	(.L_5 - .L_4)
	.align		4
.L_4:
        /*0010*/ 	.word	index@($__internal_1_$__cuda_sm20_dblrcp_rn_slowpath_v3)
        /*0014*/ 	.word	0x00000000


	//----- nvinfo : EIATTR_FRAME_SIZE
	.align		4
.L_5:
        /*0018*/ 	.byte	0x04, 0x11
        /*001a*/ 	.short	(.L_7 - .L_6)
	.align		4
.L_6:
        /*001c*/ 	.word	index@(_Z27truncate_and_inverse_vectorPdd)
        /*0020*/ 	.word	0x00000000


	//----- nvinfo : EIATTR_REGCOUNT
	.align		4
.L_7:
        /*0024*/ 	.byte	0x04, 0x2f
        /*0026*/ 	.short	(.L_9 - .L_8)
	.align		4
.L_8:
        /*0028*/ 	.word	index@(_Z16transpose_matrixPdi)
        /*002c*/ 	.word	0x0000000c


	//----- nvinfo : EIATTR_FRAME_SIZE
	.align		4
.L_9:
        /*0030*/ 	.byte	0x04, 0x11
        /*0032*/ 	.short	(.L_11 - .L_10)
	.align		4
.L_10:
        /*0034*/ 	.word	index@(_Z16transpose_matrixPdi)
        /*0038*/ 	.word	0x00000000


	//----- nvinfo : EIATTR_REGCOUNT
	.align		4
.L_11:
        /*003c*/ 	.byte	0x04, 0x2f
        /*003e*/ 	.short	(.L_13 - .L_12)
	.align		4
.L_12:
        /*0040*/ 	.word	index@(_Z13multiply_dVdSPdS_i)
        /*0044*/ 	.word	0x0000000a


	//----- nvinfo : EIATTR_FRAME_SIZE
	.align		4
.L_13:
        /*0048*/ 	.byte	0x04, 0x11
        /*004a*/ 	.short	(.L_15 - .L_14)
	.align		4
.L_14:
        /*004c*/ 	.word	index@(_Z13multiply_dVdSPdS_i)
        /*0050*/ 	.word	0x00000000


	//----- nvinfo : EIATTR_REGCOUNT
	.align		4
.L_15:
        /*0054*/ 	.byte	0x04, 0x2f
        /*0056*/ 	.short	(.L_17 - .L_16)
	.align		4
.L_16:
        /*0058*/ 	.word	index@(_Z17multiply_matricesPdS_S_i)
        /*005c*/ 	.word	0x00000020


	//----- nvinfo : EIATTR_FRAME_SIZE
	.align		4
.L_17:
        /*0060*/ 	.byte	0x04, 0x11
        /*0062*/ 	.short	(.L_19 - .L_18)
	.align		4
.L_18:
        /*0064*/ 	.word	index@(_Z17multiply_matricesPdS_S_i)
        /*0068*/ 	.word	0x00000000


	//----- nvinfo : EIATTR_REGCOUNT
	.align		4
.L_19:
        /*006c*/ 	.byte	0x04, 0x2f
        /*006e*/ 	.short	(.L_21 - .L_20)
	.align		4
.L_20:
        /*0070*/ 	.word	index@(_Z16matVecMultKernelPdS_S_)
        /*0074*/ 	.word	0x0000001e


	//----- nvinfo : EIATTR_FRAME_SIZE
	.align		4
.L_21:
        /*0078*/ 	.byte	0x04, 0x11
        /*007a*/ 	.short	(.L_23 - .L_22)
	.align		4
.L_22:
        /*007c*/ 	.word	index@(_Z16matVecMultKernelPdS_S_)
        /*0080*/ 	.word	0x00000000


	//----- nvinfo : EIATTR_REGCOUNT
	.align		4
.L_23:
        /*0084*/ 	.byte	0x04, 0x2f
        /*0086*/ 	.short	(.L_25 - .L_24)
	.align		4
.L_24:
        /*0088*/ 	.word	index@(_Z15init_tempvectorPdS_ii)
        /*008c*/ 	.word	0x0000000c


	//----- nvinfo : EIATTR_FRAME_SIZE
	.align		4
.L_25:
        /*0090*/ 	.byte	0x04, 0x11
        /*0092*/ 	.short	(.L_27 - .L_26)
	.align		4
.L_26:
        /*0094*/ 	.word	index@(_Z15init_tempvectorPdS_ii)
        /*0098*/ 	.word	0x00000000


	//----- nvinfo : EIATTR_REGCOUNT
	.align		4
.L_27:
        /*009c*/ 	.byte	0x04, 0x2f
        /*009e*/ 	.short	(.L_29 - .L_28)
	.align		4
.L_28:
        /*00a0*/ 	.word	index@(_Z12shift_vectorPdS_)
        /*00a4*/ 	.word	0x0000001a


	//----- nvinfo : EIATTR_FRAME_SIZE
	.align		4
.L_29:
        /*00a8*/ 	.byte	0x04, 0x11
        /*00aa*/ 	.short	(.L_31 - .L_30)
	.align		4
.L_30:
        /*00ac*/ 	.word	index@(_Z12shift_vectorPdS_)
        /*00b0*/ 	.word	0x00000000


	//----- nvinfo : EIATTR_REGCOUNT
	.align		4
.L_31:
        /*00b4*/ 	.byte	0x04, 0x2f
        /*00b6*/ 	.short	(.L_33 - .L_32)
	.align		4
.L_32:
        /*00b8*/ 	.word	index@(_Z12store_vectorPdS_ii)
        /*00bc*/ 	.word	0x0000001c


	//----- nvinfo : EIATTR_FRAME_SIZE
	.align		4
.L_33:
        /*00c0*/ 	.byte	0x04, 0x11
        /*00c2*/ 	.short	(.L_35 - .L_34)
	.align		4
.L_34:
        /*00c4*/ 	.word	index@(_Z12store_vectorPdS_ii)
        /*00c8*/ 	.word	0x00000000


	//----- nvinfo : EIATTR_REGCOUNT
	.align		4
.L_35:
        /*00cc*/ 	.byte	0x04, 0x2f
        /*00ce*/ 	.short	(.L_37 - .L_36)
	.align		4
.L_36:
        /*00d0*/ 	.word	index@(_Z15shift_and_storePdS_S_ii)
        /*00d4*/ 	.word	0x0000001c


	//----- nvinfo : EIATTR_FRAME_SIZE
	.align		4
.L_37:
        /*00d8*/ 	.byte	0x04, 0x11
        /*00da*/ 	.short	(.L_39 - .L_38)
	.align		4
.L_38:
        /*00dc*/ 	.word	index@(_Z15shift_and_storePdS_S_ii)
        /*00e0*/ 	.word	0x00000018


	//----- nvinfo : EIATTR_REGCOUNT
	.align		4
.L_39:
        /*00e4*/ 	.byte	0x04, 0x2f
        /*00e6*/ 	.short	(.L_41 - .L_40)
	.align		4
.L_40:
        /*00e8*/ 	.word	index@(_Z9divKernelPdi)
        /*00ec*/ 	.word	0x0000001a


	//----- nvinfo : EIATTR_FRAME_SIZE
	.align		4
.L_41:
        /*00f0*/ 	.byte	0x04, 0x11
        /*00f2*/ 	.short	(.L_43 - .L_42)
	.align		4
.L_42:
        /*00f4*/ 	.word	index@($__internal_0_$__cuda_sm20_div_rn_f64_full)
        /*00f8*/ 	.word	0x00000000


	//----- nvinfo : EIATTR_FRAME_SIZE
	.align		4
.L_43:
        /*00fc*/ 	.byte	0x04, 0x11
        /*00fe*/ 	.short	(.L_45 - .L_44)
	.align		4
.L_44:
        /*0100*/ 	.word	index@(_Z9divKernelPdi)
        /*0104*/ 	.word	0x00000000


	//----- nvinfo : EIATTR_REGCOUNT
	.align		4
.L_45:
        /*0108*/ 	.byte	0x04, 0x2f
        /*010a*/ 	.short	(.L_47 - .L_46)
	.align		4
.L_46:
        /*010c*/ 	.word	index@(_Z14printVecKernelPd)
        /*0110*/ 	.word	0x00000018


	//----- nvinfo : EIATTR_FRAME_SIZE
	.align		4
.L_47:
        /*0114*/ 	.byte	0x04, 0x11
        /*0116*/ 	.short	(.L_49 - .L_48)
	.align		4
.L_48:
        /*0118*/ 	.word	index@(_Z14printVecKernelPd)
        /*011c*/ 	.word	0x00000010


	//----- nvinfo : EIATTR_REGCOUNT
	.align		4
.L_49:
        /*0120*/ 	.byte	0x04, 0x2f
        /*0122*/ 	.short	(.L_51 - .L_50)
	.align		4
.L_50:
        /*0124*/ 	.word	index@(_Z9set_zerosPd)
        /*0128*/ 	.word	0x00000008


	//----- nvinfo : EIATTR_FRAME_SIZE
	.align		4
.L_51:
        /*012c*/ 	.byte	0x04, 0x11
        /*012e*/ 	.short	(.L_53 - .L_52)
	.align		4
.L_52:
        /*0130*/ 	.word	index@(_Z9set_zerosPd)
        /*0134*/ 	.word	0x00000000


	//----- nvinfo : EIATTR_MIN_STACK_SIZE
	.align		4
.L_53:
        /*0138*/ 	.byte	0x04, 0x12
        /*013a*/ 	.short	(.L_55 - .L_54)
	.align		4
.L_54:
        /*013c*/ 	.word	index@(_Z9set_zerosPd)
        /*0140*/ 	.word	0x00000000


	//----- nvinfo : EIATTR_MIN_STACK_SIZE
	.align		4
.L_55:
        /*0144*/ 	.byte	0x04, 0x12
        /*0146*/ 	.short	(.L_57 - .L_56)
	.align		4
.L_56:
        /*0148*/ 	.word	index@(_Z14printVecKernelPd)
        /*014c*/ 	.word	0x00000010


	//----- nvinfo : EIATTR_MIN_STACK_SIZE
	.align		4
.L_57:
        /*0150*/ 	.byte	0x04, 0x12
        /*0152*/ 	.short	(.L_59 - .L_58)
	.align		4
.L_58:
        /*0154*/ 	.word	index@(_Z9divKernelPdi)
        /*0158*/ 	.word	0x00000000


	//----- nvinfo : EIATTR_MIN_STACK_SIZE
	.align		4
.L_59:
        /*015c*/ 	.byte	0x04, 0x12
        /*015e*/ 	.short	(.L_61 - .L_60)
	.align		4
.L_60:
        /*0160*/ 	.word	index@(_Z15shift_and_storePdS_S_ii)
        /*0164*/ 	.word	0x00000018


	//----- nvinfo : EIATTR_MIN_STACK_SIZE
	.align		4
.L_61:
        /*0168*/ 	.byte	0x04, 0x12
        /*016a*/ 	.short	(.L_63 - .L_62)
	.align		4
.L_62:
        /*016c*/ 	.word	index@(_Z12store_vectorPdS_ii)
        /*0170*/ 	.word	0x00000000


	//----- nvinfo : EIATTR_MIN_STACK_SIZE
	.align		4
.L_63:
        /*0174*/ 	.byte	0x04, 0x12
        /*0176*/ 	.short	(.L_65 - .L_64)
	.align		4
.L_64:
        /*0178*/ 	.word	index@(_Z12shift_vectorPdS_)
        /*017c*/ 	.word	0x00000000


	//----- nvinfo : EIATTR_MIN_STACK_SIZE
	.align		4
.L_65:
        /*0180*/ 	.byte	0x04, 0x12
        /*0182*/ 	.short	(.L_67 - .L_66)
	.align		4
.L_66:
        /*0184*/ 	.word	index@(_Z15init_tempvectorPdS_ii)
        /*0188*/ 	.word	0x00000000


	//----- nvinfo : EIATTR_MIN_STACK_SIZE
	.align		4
.L_67:
        /*018c*/ 	.byte	0x04, 0x12
        /*018e*/ 	.short	(.L_69 - .L_68)
	.align		4
.L_68:
        /*0190*/ 	.word	index@(_Z16matVecMultKernelPdS_S_)
        /*0194*/ 	.word	0x00000000


	//----- nvinfo : EIATTR_MIN_STACK_SIZE
	.align		4
.L_69:
        /*0198*/ 	.byte	0x04, 0x12
        /*019a*/ 	.short	(.L_71 - .L_70)
	.align		4
.L_70:
        /*019c*/ 	.word	index@(_Z17multiply_matricesPdS_S_i)
        /*01a0*/ 	.word	0x00000000


	//----- nvinfo : EIATTR_MIN_STACK_SIZE
	.align		4
.L_71:
        /*01a4*/ 	.byte	0x04, 0x12
        /*01a6*/ 	.short	(.L_73 - .L_72)
	.align		4
.L_72:
        /*01a8*/ 	.word	index@(_Z13multiply_dVdSPdS_i)
        /*01ac*/ 	.word	0x00000000


	//----- nvinfo : EIATTR_MIN_STACK_SIZE
	.align		4
.L_73:
        /*01b0*/ 	.byte	0x04, 0x12
        /*01b2*/ 	.short	(.L_75 - .L_74)
	.align		4
.L_74:
        /*01b4*/ 	.word	index@(_Z16transpose_matrixPdi)
        /*01b8*/ 	.word	0x00000000


	//----- nvinfo : EIATTR_MIN_STACK_SIZE
	.align		4
.L_75:
        /*01bc*/ 	.byte	0x04, 0x12
        /*01be*/ 	.short	(.L_77 - .L_76)
	.align		4
.L_76:
        /*01c0*/ 	.word	index@(_Z27truncate_and_inverse_vectorPdd)
        /*01c4*/ 	.word	0x00000000
.L_77:


//--------------------- .nv.compat                --------------------------
	.section	.nv.compat,"",@"SHT_CUDA_COMPAT_INFO"
	.align	4
        /*0000*/ 	.byte	0x02, 0x09, 0x00, 0x00, 0x02, 0x02, 0x01, 0x00, 0x02, 0x05, 0x05, 0x00, 0x03, 0x07, 0x01, 0x01
        /*0010*/ 	.byte	0x02, 0x03, 0x00, 0x00, 0x02, 0x06, 0x01, 0x00, 0x04, 0x0b, 0x08, 0x00, 0x01, 0x00, 0x00, 0x00
        /*0020*/ 	.byte	0x00, 0x00, 0x00, 0x00


//--------------------- .nv.info._Z9set_zerosPd   --------------------------
	.section	.nv.info._Z9set_zerosPd,"",@"SHT_CUDA_INFO"
	.sectionflags	@""
	.align	4


	//----- nvinfo : EIATTR_CUDA_API_VERSION
	.align		4
        /*0000*/ 	.byte	0x04, 0x37
        /*0002*/ 	.short	(.L_79 - .L_78)
.L_78:
        /*0004*/ 	.word	0x00000082


	//----- nvinfo : EIATTR_KPARAM_INFO
	.align		4
.L_79:
        /*0008*/ 	.byte	0x04, 0x17
        /*000a*/ 	.short	(.L_81 - .L_80)
.L_80:
        /*000c*/ 	.word	0x00000000
        /*0010*/ 	.short	0x0000
        /*0012*/ 	.short	0x0000
        /*0014*/ 	.byte	0x00, 0xf5, 0x21, 0x00


	//----- nvinfo : EIATTR_SPARSE_MMA_MASK
	.align		4
.L_81:
        /*0018*/ 	.byte	0x03, 0x50
        /*001a*/ 	.short	0x0000


	//----- nvinfo : EIATTR_MAXREG_COUNT
	.align		4
        /*001c*/ 	.byte	0x03, 0x1b
        /*001e*/ 	.short	0x00ff


	//----- nvinfo : EIATTR_MERCURY_ISA_VERSION
	.align		4
        /*0020*/ 	.byte	0x03, 0x5f
        /*0022*/ 	.short	0x0101


	//----- nvinfo : EIATTR_VRC_CTA_INIT_COUNT
	.align		4
        /*0024*/ 	.byte	0x02, 0x4a
	.zero		1
	.zero		1


	//----- nvinfo : EIATTR_EXIT_INSTR_OFFSETS
	.align		4
        /*0028*/ 	.byte	0x04, 0x1c
        /*002a*/ 	.short	(.L_83 - .L_82)


	//   ....[0]....
.L_82:
        /*002c*/ 	.word	0x00000af0


	//----- nvinfo : EIATTR_CBANK_PARAM_SIZE
	.align		4
.L_83:
        /*0030*/ 	.byte	0x03, 0x19
        /*0032*/ 	.short	0x0008


	//----- nvinfo : EIATTR_PARAM_CBANK
	.align		4
        /*0034*/ 	.byte	0x04, 0x0a
        /*0036*/ 	.short	(.L_85 - .L_84)
	.align		4
.L_84:
        /*0038*/ 	.word	index@(.nv.constant0._Z9set_zerosPd)
        /*003c*/ 	.short	0x0380
        /*003e*/ 	.short	0x0008


	//----- nvinfo : EIATTR_SW_WAR
	.align		4
.L_85:
        /*0040*/ 	.byte	0x04, 0x36
        /*0042*/ 	.short	(.L_87 - .L_86)
.L_86:
        /*0044*/ 	.word	0x00000008
.L_87:


//--------------------- .nv.info._Z14printVecKernelPd --------------------------
	.section	.nv.info._Z14printVecKernelPd,"",@"SHT_CUDA_INFO"
	.sectionflags	@""
	.align	4


	//----- nvinfo : EIATTR_CUDA_API_VERSION
	.align		4
        /*0000*/ 	.byte	0x04, 0x37
        /*0002*/ 	.short	(.L_89 - .L_88)
.L_88:
        /*0004*/ 	.word	0x00000082


	//----- nvinfo : EIATTR_KPARAM_INFO
	.align		4
.L_89:
        /*0008*/ 	.byte	0x04, 0x17
        /*000a*/ 	.short	(.L_91 - .L_90)
.L_90:
        /*000c*/ 	.word	0x00000000
        /*0010*/ 	.short	0x0000
        /*0012*/ 	.short	0x0000
        /*0014*/ 	.byte	0x00, 0xf5, 0x21, 0x00


	//----- nvinfo : EIATTR_SPARSE_MMA_MASK
	.align		4
.L_91:
        /*0018*/ 	.byte	0x03, 0x50
        /*001a*/ 	.short	0x0000


	//----- nvinfo : EIATTR_MAXREG_COUNT
	.align		4
        /*001c*/ 	.byte	0x03, 0x1b
        /*001e*/ 	.short	0x00ff


	//----- nvinfo : EIATTR_EXTERNS
	.align		4
        /*0020*/ 	.byte	0x04, 0x0f
        /*0022*/ 	.short	(.L_93 - .L_92)


	//   ....[0]....
	.align		4
.L_92:
        /*0024*/ 	.word	index@(vprintf)


	//----- nvinfo : EIATTR_MERCURY_ISA_VERSION
	.align		4
.L_93:
        /*0028*/ 	.byte	0x03, 0x5f
        /*002a*/ 	.short	0x0101


	//----- nvinfo : EIATTR_VRC_CTA_INIT_COUNT
	.align		4
        /*002c*/ 	.byte	0x02, 0x4a
	.zero		1
	.zero		1


	//----- nvinfo : EIATTR_SYSCALL_OFFSETS
	.align		4
        /*0030*/ 	.byte	0x04, 0x46
        /*0032*/ 	.short	(.L_95 - .L_94)


	//   ....[0]....
.L_94:
        /*0034*/ 	.word	0x00000130


	//----- nvinfo : EIATTR_EXIT_INSTR_OFFSETS
	.align		4
.L_95:
        /*0038*/ 	.byte	0x04, 0x1c
        /*003a*/ 	.short	(.L_97 - .L_96)


	//   ....[0]....
.L_96:
        /*003c*/ 	.word	0x00000140


	//----- nvinfo : EIATTR_CBANK_PARAM_SIZE
	.align		4
.L_97:
        /*0040*/ 	.byte	0x03, 0x19
        /*0042*/ 	.short	0x0008


	//----- nvinfo : EIATTR_PARAM_CBANK
	.align		4
        /*0044*/ 	.byte	0x04, 0x0a
        /*0046*/ 	.short	(.L_99 - .L_98)
	.align		4
.L_98:
        /*0048*/ 	.word	index@(.nv.constant0._Z14printVecKernelPd)
        /*004c*/ 	.short	0x0380
        /*004e*/ 	.short	0x0008


	//----- nvinfo : EIATTR_SW_WAR
	.align		4
.L_99:
        /*0050*/ 	.byte	0x04, 0x36
        /*0052*/ 	.short	(.L_101 - .L_100)
.L_100:
        /*0054*/ 	.word	0x00000008
.L_101:


//--------------------- .nv.info._Z9divKernelPdi  --------------------------
	.section	.nv.info._Z9divKernelPdi,"",@"SHT_CUDA_INFO"
	.sectionflags	@""
	.align	4


	//----- nvinfo : EIATTR_CUDA_API_VERSION
	.align		4
        /*0000*/ 	.byte	0x04, 0x37
        /*0002*/ 	.short	(.L_103 - .L_102)
.L_102:
        /*0004*/ 	.word	0x00000082


	//----- nvinfo : EIATTR_KPARAM_INFO
	.align		4
.L_103:
        /*0008*/ 	.byte	0x04, 0x17
        /*000a*/ 	.short	(.L_105 - .L_104)
.L_104:
        /*000c*/ 	.word	0x00000000
        /*0010*/ 	.short	0x0001
        /*0012*/ 	.short	0x0008
        /*0014*/ 	.byte	0x00, 0xf0, 0x11, 0x00


	//----- nvinfo : EIATTR_KPARAM_INFO
	.align		4
.L_105:
        /*0018*/ 	.byte	0x04, 0x17
        /*001a*/ 	.short	(.L_107 - .L_106)
.L_106:
        /*001c*/ 	.word	0x00000000
        /*0020*/ 	.short	0x0000
        /*0022*/ 	.short	0x0000
        /*0024*/ 	.byte	0x00, 0xf5, 0x21, 0x00


	//----- nvinfo : EIATTR_SPARSE_MMA_MASK
	.align		4
.L_107:
        /*0028*/ 	.byte	0x03, 0x50
        /*002a*/ 	.short	0x0000


	//----- nvinfo : EIATTR_MAXREG_COUNT
	.align		4
        /*002c*/ 	.byte	0x03, 0x1b
        /*002e*/ 	.short	0x00ff


	//----- nvinfo : EIATTR_MERCURY_ISA_VERSION
	.align		4
        /*0030*/ 	.byte	0x03, 0x5f
        /*0032*/ 	.short	0x0101


	//----- nvinfo : EIATTR_VRC_CTA_INIT_COUNT
	.align		4
        /*0034*/ 	.byte	0x02, 0x4a
	.zero		1
	.zero		1


	//----- nvinfo : EIATTR_EXIT_INSTR_OFFSETS
	.align		4
        /*0038*/ 	.byte	0x04, 0x1c
        /*003a*/ 	.short	(.L_109 - .L_108)


	//   ....[0]....
.L_108:
        /*003c*/ 	.word	0x00000210


	//----- nvinfo : EIATTR_CRS_STACK_SIZE
	.align		4
.L_109:
        /*0040*/ 	.byte	0x04, 0x1e
        /*0042*/ 	.short	(.L_111 - .L_110)
.L_110:
        /*0044*/ 	.word	0x00000000


	//----- nvinfo : EIATTR_CBANK_PARAM_SIZE
	.align		4
.L_111:
        /*0048*/ 	.byte	0x03, 0x19
        /*004a*/ 	.short	0x000c


	//----- nvinfo : EIATTR_PARAM_CBANK
	.align		4
        /*004c*/ 	.byte	0x04, 0x0a
        /*004e*/ 	.short	(.L_113 - .L_112)
	.align		4
.L_112:
        /*0050*/ 	.word	index@(.nv.constant0._Z9divKernelPdi)
        /*0054*/ 	.short	0x0380
        /*0056*/ 	.short	0x000c


	//----- nvinfo : EIATTR_SW_WAR
	.align		4
.L_113:
        /*0058*/ 	.byte	0x04, 0x36
        /*005a*/ 	.short	(.L_115 - .L_114)
.L_114:
        /*005c*/ 	.word	0x00000008
.L_115:


//--------------------- .nv.info._Z15shift_and_storePdS_S_ii --------------------------
	.section	.nv.info._Z15shift_and_storePdS_S_ii,"",@"SHT_CUDA_INFO"
	.sectionflags	@""
	.align	4


	//----- nvinfo : EIATTR_CUDA_API_VERSION
	.align		4
        /*0000*/ 	.byte	0x04, 0x37
        /*0002*/ 	.short	(.L_117 - .L_116)
.L_116:
        /*0004*/ 	.word	0x00000082


	//----- nvinfo : EIATTR_KPARAM_INFO
	.align		4
.L_117:
        /*0008*/ 	.byte	0x04, 0x17
        /*000a*/ 	.short	(.L_119 - .L_118)
.L_118:
        /*000c*/ 	.word	0x00000000
        /*0010*/ 	.short	0x0004
        /*0012*/ 	.short	0x001c
        /*0014*/ 	.byte	0x00, 0xf0, 0x11, 0x00


	//----- nvinfo : EIATTR_KPARAM_INFO
	.align		4
.L_119:
        /*0018*/ 	.byte	0x04, 0x17
        /*001a*/ 	.short	(.L_121 - .L_120)
.L_120:
        /*001c*/ 	.word	0x00000000
        /*0020*/ 	.short	0x0003
        /*0022*/ 	.short	0x0018
        /*0024*/ 	.byte	0x00, 0xf0, 0x11, 0x00


	//----- nvinfo : EIATTR_KPARAM_INFO
	.align		4
.L_121:
        /*0028*/ 	.byte	0x04, 0x17
        /*002a*/ 	.short	(.L_123 - .L_122)
.L_122:
        /*002c*/ 	.word	0x00000000
        /*0030*/ 	.short	0x0002
        /*0032*/ 	.short	0x0010
        /*0034*/ 	.byte	0x00, 0xf5, 0x21, 0x00


	//----- nvinfo : EIATTR_KPARAM_INFO
	.align		4
.L_123:
        /*0038*/ 	.byte	0x04, 0x17
        /*003a*/ 	.short	(.L_125 - .L_124)
.L_124:
        /*003c*/ 	.word	0x00000000
        /*0040*/ 	.short	0x0001
        /*0042*/ 	.short	0x0008
        /*0044*/ 	.byte	0x00, 0xf5, 0x21, 0x00


	//----- nvinfo : EIATTR_KPARAM_INFO
	.align		4
.L_125:
        /*0048*/ 	.byte	0x04, 0x17
        /*004a*/ 	.short	(.L_127 - .L_126)
.L_126:
        /*004c*/ 	.word	0x00000000
        /*0050*/ 	.short	0x0000
        /*0052*/ 	.short	0x0000
        /*0054*/ 	.byte	0x00, 0xf5, 0x21, 0x00


	//----- nvinfo : EIATTR_SPARSE_MMA_MASK
	.align		4
.L_127:
        /*0058*/ 	.byte	0x03, 0x50
        /*005a*/ 	.short	0x0000


	//----- nvinfo : EIATTR_MAXREG_COUNT
	.align		4
        /*005c*/ 	.byte	0x03, 0x1b
        /*005e*/ 	.short	0x00ff


	//----- nvinfo : EIATTR_EXTERNS
	.align		4
        /*0060*/ 	.byte	0x04, 0x0f
        /*0062*/ 	.short	(.L_129 - .L_128)


	//   ....[0]....
	.align		4
.L_128:
        /*0064*/ 	.word	index@(vprintf)


	//----- nvinfo : EIATTR_MERCURY_ISA_VERSION
	.align		4
.L_129:
        /*0068*/ 	.byte	0x03, 0x5f
        /*006a*/ 	.short	0x0101


	//----- nvinfo : EIATTR_VRC_CTA_INIT_COUNT
	.align		4
        /*006c*/ 	.byte	0x02, 0x4a
	.zero		1
	.zero		1


	//----- nvinfo : EIATTR_SYSCALL_OFFSETS
	.align		4
        /*0070*/ 	.byte	0x04, 0x46
        /*0072*/ 	.short	(.L_131 - .L_130)


	//   ....[0]....
.L_130:
        /*0074*/ 	.word	0x000052c0


	//   ....[1]....
        /*0078*/ 	.word	0x000053b0


	//----- nvinfo : EIATTR_EXIT_INSTR_OFFSETS
	.align		4
.L_131:
        /*007c*/ 	.byte	0x04, 0x1c
        /*007e*/ 	.short	(.L_133 - .L_132)


	//   ....[0]....
.L_132:
        /*0080*/ 	.word	0x00005170


	//   ....[1]....
        /*0084*/ 	.word	0x00005410


	//----- nvinfo : EIATTR_CRS_STACK_SIZE
	.align		4
.L_133:
        /*0088*/ 	.byte	0x04, 0x1e
        /*008a*/ 	.short	(.L_135 - .L_134)
.L_134:
        /*008c*/ 	.word	0x00000000


	//----- nvinfo : EIATTR_CBANK_PARAM_SIZE
	.align		4
.L_135:
        /*0090*/ 	.byte	0x03, 0x19
        /*0092*/ 	.short	0x0020


	//----- nvinfo : EIATTR_PARAM_CBANK
	.align		4
        /*0094*/ 	.byte	0x04, 0x0a
        /*0096*/ 	.short	(.L_137 - .L_136)
	.align		4
.L_136:
        /*0098*/ 	.word	index@(.nv.constant0._Z15shift_and_storePdS_S_ii)
        /*009c*/ 	.short	0x0380
        /*009e*/ 	.short	0x0020


	//----- nvinfo : EIATTR_SW_WAR
	.align		4
.L_137:
        /*00a0*/ 	.byte	0x04, 0x36
        /*00a2*/ 	.short	(.L_139 - .L_138)
.L_138:
        /*00a4*/ 	.word	0x00000008
.L_139:


//--------------------- .nv.info._Z12store_vectorPdS_ii --------------------------
	.section	.nv.info._Z12store_vectorPdS_ii,"",@"SHT_CUDA_INFO"
	.sectionflags	@""
	.align	4


	//----- nvinfo : EIATTR_CUDA_API_VERSION
	.align		4
        /*0000*/ 	.byte	0x04, 0x37
        /*0002*/ 	.short	(.L_141 - .L_140)
.L_140:
        /*0004*/ 	.word	0x00000082


	//----- nvinfo : EIATTR_KPARAM_INFO
	.align		4
.L_141:
        /*0008*/ 	.byte	0x04, 0x17
        /*000a*/ 	.short	(.L_143 - .L_142)
.L_142:
        /*000c*/ 	.word	0x00000000
        /*0010*/ 	.short	0x0003
        /*0012*/ 	.short	0x0014
        /*0014*/ 	.byte	0x00, 0xf0, 0x11, 0x00


	//----- nvinfo : EIATTR_KPARAM_INFO
	.align		4
.L_143:
        /*0018*/ 	.byte	0x04, 0x17
        /*001a*/ 	.short	(.L_145 - .L_144)
.L_144:
        /*001c*/ 	.word	0x00000000
        /*0020*/ 	.short	0x0002
        /*0022*/ 	.short	0x0010
        /*0024*/ 	.byte	0x00, 0xf0, 0x11, 0x00


	//----- nvinfo : EIATTR_KPARAM_INFO
	.align		4
.L_145:
        /*0028*/ 	.byte	0x04, 0x17
        /*002a*/ 	.short	(.L_147 - .L_146)
.L_146:
        /*002c*/ 	.word	0x00000000
        /*0030*/ 	.short	0x0001
        /*0032*/ 	.short	0x0008
        /*0034*/ 	.byte	0x00, 0xf5, 0x21, 0x00


	//----- nvinfo : EIATTR_KPARAM_INFO
	.align		4
.L_147:
        /*0038*/ 	.byte	0x04, 0x17
        /*003a*/ 	.short	(.L_149 - .L_148)
.L_148:
        /*003c*/ 	.word	0x00000000
        /*0040*/ 	.short	0x0000
        /*0042*/ 	.short	0x0000
        /*0044*/ 	.byte	0x00, 0xf5, 0x21, 0x00


	//----- nvinfo : EIATTR_SPARSE_MMA_MASK
	.align		4
.L_149:
        /*0048*/ 	.byte	0x03, 0x50
        /*004a*/ 	.short	0x0000


	//----- nvinfo : EIATTR_MAXREG_COUNT
	.align		4
        /*004c*/ 	.byte	0x03, 0x1b
        /*004e*/ 	.short	0x00ff


	//----- nvinfo : EIATTR_MERCURY_ISA_VERSION
	.align		4
        /*0050*/ 	.byte	0x03, 0x5f
        /*0052*/ 	.short	0x0101


	//----- nvinfo : EIATTR_VRC_CTA_INIT_COUNT
	.align		4
        /*0054*/ 	.byte	0x02, 0x4a
	.zero		1
	.zero		1


	//----- nvinfo : EIATTR_EXIT_INSTR_OFFSETS
	.align		4
        /*0058*/ 	.byte	0x04, 0x1c
        /*005a*/ 	.short	(.L_151 - .L_150)


	//   ....[0]....
.L_150:
        /*005c*/ 	.word	0x00003080


	//----- nvinfo : EIATTR_CBANK_PARAM_SIZE
	.align		4
.L_151:
        /*0060*/ 	.byte	0x03, 0x19
        /*0062*/ 	.short	0x0018


	//----- nvinfo : EIATTR_PARAM_CBANK
	.align		4
        /*0064*/ 	.byte	0x04, 0x0a
        /*0066*/ 	.short	(.L_153 - .L_152)
	.align		4
.L_152:
        /*0068*/ 	.word	index@(.nv.constant0._Z12store_vectorPdS_ii)
        /*006c*/ 	.short	0x0380
        /*006e*/ 	.short	0x0018


	//----- nvinfo : EIATTR_SW_WAR
	.align		4
.L_153:
        /*0070*/ 	.byte	0x04, 0x36
        /*0072*/ 	.short	(.L_155 - .L_154)
.L_154:
        /*0074*/ 	.word	0x00000008
.L_155:


//--------------------- .nv.info._Z12shift_vectorPdS_ --------------------------
	.section	.nv.info._Z12shift_vectorPdS_,"",@"SHT_CUDA_INFO"
	.sectionflags	@""
	.align	4


	//----- nvinfo : EIATTR_CUDA_API_VERSION
	.align		4
        /*0000*/ 	.byte	0x04, 0x37
        /*0002*/ 	.short	(.L_157 - .L_156)
.L_156:
        /*0004*/ 	.word	0x00000082


	//----- nvinfo : EIATTR_KPARAM_INFO
	.align		4
.L_157:
        /*0008*/ 	.byte	0x04, 0x17
        /*000a*/ 	.short	(.L_159 - .L_158)
.L_158:
        /*000c*/ 	.word	0x00000000
        /*0010*/ 	.short	0x0001
        /*0012*/ 	.short	0x0008
        /*0014*/ 	.byte	0x00, 0xf5, 0x21, 0x00


	//----- nvinfo : EIATTR_KPARAM_INFO
	.align		4
.L_159:
        /*0018*/ 	.byte	0x04, 0x17
        /*001a*/ 	.short	(.L_161 - .L_160)
.L_160:
        /*001c*/ 	.word	0x00000000
        /*0020*/ 	.short	0x0000
        /*0022*/ 	.short	0x0000
        /*0024*/ 	.byte	0x00, 0xf5, 0x21, 0x00


	//----- nvinfo : EIATTR_SPARSE_MMA_MASK
	.align		4
.L_161:
        /*0028*/ 	.byte	0x03, 0x50
        /*002a*/ 	.short	0x0000


	//----- nvinfo : EIATTR_MAXREG_COUNT
	.align		4
        /*002c*/ 	.byte	0x03, 0x1b
        /*002e*/ 	.short	0x00ff


	//----- nvinfo : EIATTR_MERCURY_ISA_VERSION
	.align		4
        /*0030*/ 	.byte	0x03, 0x5f
        /*0032*/ 	.short	0x0101


	//----- nvinfo : EIATTR_VRC_CTA_INIT_COUNT
	.align		4
        /*0034*/ 	.byte	0x02, 0x4a
	.zero		1
	.zero		1


	//----- nvinfo : EIATTR_EXIT_INSTR_OFFSETS
	.align		4
        /*0038*/ 	.byte	0x04, 0x1c
        /*003a*/ 	.short	(.L_163 - .L_162)


	//   ....[0]....
.L_162:
        /*003c*/ 	.word	0x00002d00


	//----- nvinfo : EIATTR_CBANK_PARAM_SIZE
	.align		4
.L_163:
        /*0040*/ 	.byte	0x03, 0x19
        /*0042*/ 	.short	0x0010


	//----- nvinfo : EIATTR_PARAM_CBANK
	.align		4
        /*0044*/ 	.byte	0x04, 0x0a
        /*0046*/ 	.short	(.L_165 - .L_164)
	.align		4
.L_164:
        /*0048*/ 	.word	index@(.nv.constant0._Z12shift_vectorPdS_)
        /*004c*/ 	.short	0x0380
        /*004e*/ 	.short	0x0010


	//----- nvinfo : EIATTR_SW_WAR
	.align		4
.L_165:
        /*0050*/ 	.byte	0x04, 0x36
        /*0052*/ 	.short	(.L_167 - .L_166)
.L_166:
        /*0054*/ 	.word	0x00000008
.L_167:


//--------------------- .nv.info._Z15init_tempvectorPdS_ii --------------------------
	.section	.nv.info._Z15init_tempvectorPdS_ii,"",@"SHT_CUDA_INFO"
	.sectionflags	@""
	.align	4


	//----- nvinfo : EIATTR_CUDA_API_VERSION
	.align		4
        /*0000*/ 	.byte	0x04, 0x37
        /*0002*/ 	.short	(.L_169 - .L_168)
.L_168:
        /*0004*/ 	.word	0x00000082


	//----- nvinfo : EIATTR_KPARAM_INFO
	.align		4
.L_169:
        /*0008*/ 	.byte	0x04, 0x17
        /*000a*/ 	.short	(.L_171 - .L_170)
.L_170:
        /*000c*/ 	.word	0x00000000
        /*0010*/ 	.short	0x0003
        /*0012*/ 	.short	0x0014
        /*0014*/ 	.byte	0x00, 0xf0, 0x11, 0x00


	//----- nvinfo : EIATTR_KPARAM_INFO
	.align		4
.L_171:
        /*0018*/ 	.byte	0x04, 0x17
        /*001a*/ 	.short	(.L_173 - .L_172)
.L_172:
        /*001c*/ 	.word	0x00000000
        /*0020*/ 	.short	0x0002
        /*0022*/ 	.short	0x0010
        /*0024*/ 	.byte	0x00, 0xf0, 0x11, 0x00


	//----- nvinfo : EIATTR_KPARAM_INFO
	.align		4
.L_173:
        /*0028*/ 	.byte	0x04, 0x17
        /*002a*/ 	.short	(.L_175 - .L_174)
.L_174:
        /*002c*/ 	.word	0x00000000
        /*0030*/ 	.short	0x0001
        /*0032*/ 	.short	0x0008
        /*0034*/ 	.byte	0x00, 0xf5, 0x21, 0x00


	//----- nvinfo : EIATTR_KPARAM_INFO
	.align		4
.L_175:
        /*0038*/ 	.byte	0x04, 0x17
        /*003a*/ 	.short	(.L_177 - .L_176)
.L_176:
        /*003c*/ 	.word	0x00000000
        /*0040*/ 	.short	0x0000
        /*0042*/ 	.short	0x0000
        /*0044*/ 	.byte	0x00, 0xf5, 0x21, 0x00


	//----- nvinfo : EIATTR_SPARSE_MMA_MASK
	.align		4
.L_177:
        /*0048*/ 	.byte	0x03, 0x50
        /*004a*/ 	.short	0x0000


	//----- nvinfo : EIATTR_MAXREG_COUNT
	.align		4
        /*004c*/ 	.byte	0x03, 0x1b
        /*004e*/ 	.short	0x00ff


	//----- nvinfo : EIATTR_MERCURY_ISA_VERSION
	.align		4
        /*0050*/ 	.byte	0x03, 0x5f
        /*0052*/ 	.short	0x0101


	//----- nvinfo : EIATTR_VRC_CTA_INIT_COUNT
	.align		4
        /*0054*/ 	.byte	0x02, 0x4a
	.zero		1
	.zero		1


	//----- nvinfo : EIATTR_EXIT_INSTR_OFFSETS
	.align		4
        /*0058*/ 	.byte	0x04, 0x1c
        /*005a*/ 	.short	(.L_179 - .L_178)


	//   ....[0]....
.L_178:
        /*005c*/ 	.word	0x00000110


	//----- nvinfo : EIATTR_CRS_STACK_SIZE
	.align		4
.L_179:
        /*0060*/ 	.byte	0x04, 0x1e
        /*0062*/ 	.short	(.L_181 - .L_180)
.L_180:
        /*0064*/ 	.word	0x00000000


	//----- nvinfo : EIATTR_CBANK_PARAM_SIZE
	.align		4
.L_181:
        /*0068*/ 	.byte	0x03, 0x19
        /*006a*/ 	.short	0x0018


	//----- nvinfo : EIATTR_PARAM_CBANK
	.align		4
        /*006c*/ 	.byte	0x04, 0x0a
        /*006e*/ 	.short	(.L_183 - .L_182)
	.align		4
.L_182:
        /*0070*/ 	.word	index@(.nv.constant0._Z15init_tempvectorPdS_ii)
        /*0074*/ 	.short	0x0380
        /*0076*/ 	.short	0x0018


	//----- nvinfo : EIATTR_SW_WAR
	.align		4
.L_183:
        /*0078*/ 	.byte	0x04, 0x36
        /*007a*/ 	.short	(.L_185 - .L_184)
.L_184:
        /*007c*/ 	.word	0x00000008
.L_185:


//--------------------- .nv.info._Z16matVecMultKernelPdS_S_ --------------------------
	.section	.nv.info._Z16matVecMultKernelPdS_S_,"",@"SHT_CUDA_INFO"
	.sectionflags	@""
	.align	4


	//----- nvinfo : EIATTR_CUDA_API_VERSION
	.align		4
        /*0000*/ 	.byte	0x04, 0x37
        /*0002*/ 	.short	(.L_187 - .L_186)
.L_186:
        /*0004*/ 	.word	0x00000082


	//----- nvinfo : EIATTR_KPARAM_INFO
	.align		4
.L_187:
        /*0008*/ 	.byte	0x04, 0x17
        /*000a*/ 	.short	(.L_189 - .L_188)
.L_188:
        /*000c*/ 	.word	0x00000000
        /*0010*/ 	.short	0x0002
        /*0012*/ 	.short	0x0010
        /*0014*/ 	.byte	0x00, 0xf5, 0x21, 0x00


	//----- nvinfo : EIATTR_KPARAM_INFO
	.align		4
.L_189:
        /*0018*/ 	.byte	0x04, 0x17
        /*001a*/ 	.short	(.L_191 - .L_190)
.L_190:
        /*001c*/ 	.word	0x00000000
        /*0020*/ 	.short	0x0001
        /*0022*/ 	.short	0x0008
        /*0024*/ 	.byte	0x00, 0xf5, 0x21, 0x00


	//----- nvinfo : EIATTR_KPARAM_INFO
	.align		4
.L_191:
        /*0028*/ 	.byte	0x04, 0x17
        /*002a*/ 	.short	(.L_193 - .L_192)
.L_192:
        /*002c*/ 	.word	0x00000000
        /*0030*/ 	.short	0x0000
        /*0032*/ 	.short	0x0000
        /*0034*/ 	.byte	0x00, 0xf5, 0x21, 0x00


	//----- nvinfo : EIATTR_SPARSE_MMA_MASK
	.align		4
.L_193:
        /*0038*/ 	.byte	0x03, 0x50
        /*003a*/ 	.short	0x0000


	//----- nvinfo : EIATTR_MAXREG_COUNT
	.align		4
        /*003c*/ 	.byte	0x03, 0x1b
        /*003e*/ 	.short	0x00ff


	//----- nvinfo : EIATTR_MERCURY_ISA_VERSION
	.align		4
        /*0040*/ 	.byte	0x03, 0x5f
        /*0042*/ 	.short	0x0101


	//----- nvinfo : EIATTR_VRC_CTA_INIT_COUNT
	.align		4
        /*0044*/ 	.byte	0x02, 0x4a
	.zero		1
	.zero		1


	//----- nvinfo : EIATTR_EXIT_INSTR_OFFSETS
	.align		4
        /*0048*/ 	.byte	0x04, 0x1c
        /*004a*/ 	.short	(.L_195 - .L_194)


	//   ....[0]....
.L_194:
        /*004c*/ 	.word	0x00002970


	//----- nvinfo : EIATTR_CBANK_PARAM_SIZE
	.align		4
.L_195:
        /*0050*/ 	.byte	0x03, 0x19
        /*0052*/ 	.short	0x0018


	//----- nvinfo : EIATTR_PARAM_CBANK
	.align		4
        /*0054*/ 	.byte	0x04, 0x0a
        /*0056*/ 	.short	(.L_197 - .L_196)
	.align		4
.L_196:
        /*0058*/ 	.word	index@(.nv.constant0._Z16matVecMultKernelPdS_S_)
        /*005c*/ 	.short	0x0380
        /*005e*/ 	.short	0x0018


	//----- nvinfo : EIATTR_SW_WAR
	.align		4
.L_197:
        /*0060*/ 	.byte	0x04, 0x36
        /*0062*/ 	.short	(.L_199 - .L_198)
.L_198:
        /*0064*/ 	.word	0x00000008
.L_199:


//--------------------- .nv.info._Z17multiply_matricesPdS_S_i --------------------------
	.section	.nv.info._Z17multiply_matricesPdS_S_i,"",@"SHT_CUDA_INFO"
	.sectionflags	@""
	.align	4


	//----- nvinfo : EIATTR_CUDA_API_VERSION
	.align		4
        /*0000*/ 	.byte	0x04, 0x37
        /*0002*/ 	.short	(.L_201 - .L_200)
.L_200:
        /*0004*/ 	.word	0x00000082


	//----- nvinfo : EIATTR_KPARAM_INFO
	.align		4
.L_201:
        /*0008*/ 	.byte	0x04, 0x17
        /*000a*/ 	.short	(.L_203 - .L_202)
.L_202:
        /*000c*/ 	.word	0x00000000
        /*0010*/ 	.short	0x0003
        /*0012*/ 	.short	0x0018
        /*0014*/ 	.byte	0x00, 0xf0, 0x11, 0x00


	//----- nvinfo : EIATTR_KPARAM_INFO
	.align		4
.L_203:
        /*0018*/ 	.byte	0x04, 0x17
        /*001a*/ 	.short	(.L_205 - .L_204)
.L_204:
        /*001c*/ 	.word	0x00000000
        /*0020*/ 	.short	0x0002
        /*0022*/ 	.short	0x0010
        /*0024*/ 	.byte	0x00, 0xf5, 0x21, 0x00


	//----- nvinfo : EIATTR_KPARAM_INFO
	.align		4
.L_205:
        /*0028*/ 	.byte	0x04, 0x17
        /*002a*/ 	.short	(.L_207 - .L_206)
.L_206:
        /*002c*/ 	.word	0x00000000
        /*0030*/ 	.short	0x0001
        /*0032*/ 	.short	0x0008
        /*0034*/ 	.byte	0x00, 0xf5, 0x21, 0x00


	//----- nvinfo : EIATTR_KPARAM_INFO
	.align		4
.L_207:
        /*0038*/ 	.byte	0x04, 0x17
        /*003a*/ 	.short	(.L_209 - .L_208)
.L_208:
        /*003c*/ 	.word	0x00000000
        /*0040*/ 	.short	0x0000
        /*0042*/ 	.short	0x0000
        /*0044*/ 	.byte	0x00, 0xf5, 0x21, 0x00


	//----- nvinfo : EIATTR_SPARSE_MMA_MASK
	.align		4
.L_209:
        /*0048*/ 	.byte	0x03, 0x50
        /*004a*/ 	.short	0x0000


	//----- nvinfo : EIATTR_MAXREG_COUNT
	.align		4
        /*004c*/ 	.byte	0x03, 0x1b
        /*004e*/ 	.short	0x00ff


	//----- nvinfo : EIATTR_MERCURY_ISA_VERSION
	.align		4
        /*0050*/ 	.byte	0x03, 0x5f
        /*0052*/ 	.short	0x0101


	//----- nvinfo : EIATTR_VRC_CTA_INIT_COUNT
	.align		4
        /*0054*/ 	.byte	0x02, 0x4a
	.zero		1
	.zero		1


	//----- nvinfo : EIATTR_EXIT_INSTR_OFFSETS
	.align		4
        /*0058*/ 	.byte	0x04, 0x1c
        /*005a*/ 	.short	(.L_211 - .L_210)


	//   ....[0]....
.L_210:
        /*005c*/ 	.word	0x00000960


	//----- nvinfo : EIATTR_CBANK_PARAM_SIZE
	.align		4
.L_211:
        /*0060*/ 	.byte	0x03, 0x19
        /*0062*/ 	.short	0x001c


	//----- nvinfo : EIATTR_PARAM_CBANK
	.align		4
        /*0064*/ 	.byte	0x04, 0x0a
        /*0066*/ 	.short	(.L_213 - .L_212)
	.align		4
.L_212:
        /*0068*/ 	.word	index@(.nv.constant0._Z17multiply_matricesPdS_S_i)
        /*006c*/ 	.short	0x0380
        /*006e*/ 	.short	0x001c


	//----- nvinfo : EIATTR_SW_WAR
	.align		4
.L_213:
        /*0070*/ 	.byte	0x04, 0x36
        /*0072*/ 	.short	(.L_215 - .L_214)
.L_214:
        /*0074*/ 	.word	0x00000008
.L_215:


//--------------------- .nv.info._Z13multiply_dVdSPdS_i --------------------------
	.section	.nv.info._Z13multiply_dVdSPdS_i,"",@"SHT_CUDA_INFO"
	.sectionflags	@""
	.align	4


	//----- nvinfo : EIATTR_CUDA_API_VERSION
	.align		4
        /*0000*/ 	.byte	0x04, 0x37
        /*0002*/ 	.short	(.L_217 - .L_216)
.L_216:
        /*0004*/ 	.word	0x00000082


	//----- nvinfo : EIATTR_KPARAM_INFO
	.align		4
.L_217:
        /*0008*/ 	.byte	0x04, 0x17
        /*000a*/ 	.short	(.L_219 - .L_218)
.L_218:
        /*000c*/ 	.word	0x00000000
        /*0010*/ 	.short	0x0002
        /*0012*/ 	.short	0x0010
        /*0014*/ 	.byte	0x00, 0xf0, 0x11, 0x00


	//----- nvinfo : EIATTR_KPARAM_INFO
	.align		4
.L_219:
        /*0018*/ 	.byte	0x04, 0x17
        /*001a*/ 	.short	(.L_221 - .L_220)
.L_220:
        /*001c*/ 	.word	0x00000000
        /*0020*/ 	.short	0x0001
        /*0022*/ 	.short	0x0008
        /*0024*/ 	.byte	0x00, 0xf5, 0x21, 0x00


	//----- nvinfo : EIATTR_KPARAM_INFO
	.align		4
.L_221:
        /*0028*/ 	.byte	0x04, 0x17
        /*002a*/ 	.short	(.L_223 - .L_222)
.L_222:
        /*002c*/ 	.word	0x00000000
        /*0030*/ 	.short	0x0000
        /*0032*/ 	.short	0x0000
        /*0034*/ 	.byte	0x00, 0xf5, 0x21, 0x00


	//----- nvinfo : EIATTR_SPARSE_MMA_MASK
	.align		4
.L_223:
        /*0038*/ 	.byte	0x03, 0x50
        /*003a*/ 	.short	0x0000


	//----- nvinfo : EIATTR_MAXREG_COUNT
	.align		4
        /*003c*/ 	.byte	0x03, 0x1b
        /*003e*/ 	.short	0x00ff


	//----- nvinfo : EIATTR_MERCURY_ISA_VERSION
	.align		4
        /*0040*/ 	.byte	0x03, 0x5f
        /*0042*/ 	.short	0x0101


	//----- nvinfo : EIATTR_VRC_CTA_INIT_COUNT
	.align		4
        /*0044*/ 	.byte	0x02, 0x4a
	.zero		1
	.zero		1


	//----- nvinfo : EIATTR_EXIT_INSTR_OFFSETS
	.align		4
        /*0048*/ 	.byte	0x04, 0x1c
        /*004a*/ 	.short	(.L_225 - .L_224)


	//   ....[0]....
.L_224:
        /*004c*/ 	.word	0x000000e0


	//----- nvinfo : EIATTR_CBANK_PARAM_SIZE
	.align		4
.L_225:
        /*0050*/ 	.byte	0x03, 0x19
        /*0052*/ 	.short	0x0014


	//----- nvinfo : EIATTR_PARAM_CBANK
	.align		4
        /*0054*/ 	.byte	0x04, 0x0a
        /*0056*/ 	.short	(.L_227 - .L_226)
	.align		4
.L_226:
        /*0058*/ 	.word	index@(.nv.constant0._Z13multiply_dVdSPdS_i)
        /*005c*/ 	.short	0x0380
        /*005e*/ 	.short	0x0014


	//----- nvinfo : EIATTR_SW_WAR
	.align		4
.L_227:
        /*0060*/ 	.byte	0x04, 0x36
        /*0062*/ 	.short	(.L_229 - .L_228)
.L_228:
        /*0064*/ 	.word	0x00000008
.L_229:


//--------------------- .nv.info._Z16transpose_matrixPdi --------------------------
	.section	.nv.info._Z16transpose_matrixPdi,"",@"SHT_CUDA_INFO"
	.sectionflags	@""
	.align	4


	//----- nvinfo : EIATTR_CUDA_API_VERSION
	.align		4
        /*0000*/ 	.byte	0x04, 0x37
        /*0002*/ 	.short	(.L_231 - .L_230)
.L_230:
        /*0004*/ 	.word	0x00000082


	//----- nvinfo : EIATTR_KPARAM_INFO
	.align		4
.L_231:
        /*0008*/ 	.byte	0x04, 0x17
        /*000a*/ 	.short	(.L_233 - .L_232)
.L_232:
        /*000c*/ 	.word	0x00000000
        /*0010*/ 	.short	0x0001
        /*0012*/ 	.short	0x0008
        /*0014*/ 	.byte	0x00, 0xf0, 0x11, 0x00


	//----- nvinfo : EIATTR_KPARAM_INFO
	.align		4
.L_233:
        /*0018*/ 	.byte	0x04, 0x17
        /*001a*/ 	.short	(.L_235 - .L_234)
.L_234:
        /*001c*/ 	.word	0x00000000
        /*0020*/ 	.short	0x0000
        /*0022*/ 	.short	0x0000
        /*0024*/ 	.byte	0x00, 0xf5, 0x21, 0x00


	//----- nvinfo : EIATTR_SPARSE_MMA_MASK
	.align		4
.L_235:
        /*0028*/ 	.byte	0x03, 0x50
        /*002a*/ 	.short	0x0000


	//----- nvinfo : EIATTR_MAXREG_COUNT
	.align		4
        /*002c*/ 	.byte	0x03, 0x1b
        /*002e*/ 	.short	0x00ff


	//----- nvinfo : EIATTR_MERCURY_ISA_VERSION
	.align		4
        /*0030*/ 	.byte	0x03, 0x5f
        /*0032*/ 	.short	0x0101


	//----- nvinfo : EIATTR_VRC_CTA_INIT_COUNT
	.align		4
        /*0034*/ 	.byte	0x02, 0x4a
	.zero		1
	.zero		1


	//----- nvinfo : EIATTR_EXIT_INSTR_OFFSETS
	.align		4
        /*0038*/ 	.byte	0x04, 0x1c
        /*003a*/ 	.short	(.L_237 - .L_236)


	//   ....[0]....
.L_236:
        /*003c*/ 	.word	0x00000040


	//   ....[1]....
        /*0040*/ 	.word	0x00000100


	//----- nvinfo : EIATTR_CBANK_PARAM_SIZE
	.align		4
.L_237:
        /*0044*/ 	.byte	0x03, 0x19
        /*0046*/ 	.short	0x000c


	//----- nvinfo : EIATTR_PARAM_CBANK
	.align		4
        /*0048*/ 	.byte	0x04, 0x0a
        /*004a*/ 	.short	(.L_239 - .L_238)
	.align		4
.L_238:
        /*004c*/ 	.word	index@(.nv.constant0._Z16transpose_matrixPdi)
        /*0050*/ 	.short	0x0380
        /*0052*/ 	.short	0x000c


	//----- nvinfo : EIATTR_SW_WAR
	.align		4
.L_239:
        /*0054*/ 	.byte	0x04, 0x36
        /*0056*/ 	.short	(.L_241 - .L_240)
.L_240:
        /*0058*/ 	.word	0x00000008
.L_241:


//--------------------- .nv.info._Z27truncate_and_inverse_vectorPdd --------------------------
	.section	.nv.info._Z27truncate_and_inverse_vectorPdd,"",@"SHT_CUDA_INFO"
	.sectionflags	@""
	.align	4


	//----- nvinfo : EIATTR_CUDA_API_VERSION
	.align		4
        /*0000*/ 	.byte	0x04, 0x37
        /*0002*/ 	.short	(.L_243 - .L_242)
.L_242:
        /*0004*/ 	.word	0x00000082


	//----- nvinfo : EIATTR_KPARAM_INFO
	.align		4
.L_243:
        /*0008*/ 	.byte	0x04, 0x17
        /*000a*/ 	.short	(.L_245 - .L_244)
.L_244:
        /*000c*/ 	.word	0x00000000
        /*0010*/ 	.short	0x0001
        /*0012*/ 	.short	0x0008
        /*0014*/ 	.byte	0x00, 0xf0, 0x21, 0x00


	//----- nvinfo : EIATTR_KPARAM_INFO
	.align		4
.L_245:
        /*0018*/ 	.byte	0x04, 0x17
        /*001a*/ 	.short	(.L_247 - .L_246)
.L_246:
        /*001c*/ 	.word	0x00000000
        /*0020*/ 	.short	0x0000
        /*0022*/ 	.short	0x0000
        /*0024*/ 	.byte	0x00, 0xf5, 0x21, 0x00


	//----- nvinfo : EIATTR_SPARSE_MMA_MASK
	.align		4
.L_247:
        /*0028*/ 	.byte	0x03, 0x50
        /*002a*/ 	.short	0x0000


	//----- nvinfo : EIATTR_MAXREG_COUNT
	.align		4
        /*002c*/ 	.byte	0x03, 0x1b
        /*002e*/ 	.short	0x00ff


	//----- nvinfo : EIATTR_MERCURY_ISA_VERSION
	.align		4
        /*0030*/ 	.byte	0x03, 0x5f
        /*0032*/ 	.short	0x0101


	//----- nvinfo : EIATTR_VRC_CTA_INIT_COUNT
	.align		4
        /*0034*/ 	.byte	0x02, 0x4a
	.zero		1
	.zero		1


	//----- nvinfo : EIATTR_EXIT_INSTR_OFFSETS
	.align		4
        /*0038*/ 	.byte	0x04, 0x1c
        /*003a*/ 	.short	(.L_249 - .L_248)


	//   ....[0]....
.L_248:
        /*003c*/ 	.word	0x000001d0


	//----- nvinfo : EIATTR_CRS_STACK_SIZE
	.align		4
.L_249:
        /*0040*/ 	.byte	0x04, 0x1e
        /*0042*/ 	.short	(.L_251 - .L_250)
.L_250:
        /*0044*/ 	.word	0x00000000


	//----- nvinfo : EIATTR_CBANK_PARAM_SIZE
	.align		4
.L_251:
        /*0048*/ 	.byte	0x03, 0x19
        /*004a*/ 	.short	0x0010


	//----- nvinfo : EIATTR_PARAM_CBANK
	.align		4
        /*004c*/ 	.byte	0x04, 0x0a
        /*004e*/ 	.short	(.L_253 - .L_252)
	.align		4
.L_252:
        /*0050*/ 	.word	index@(.nv.constant0._Z27truncate_and_inverse_vectorPdd)
        /*0054*/ 	.short	0x0380
        /*0056*/ 	.short	0x0010


	//----- nvinfo : EIATTR_SW_WAR
	.align		4
.L_253:
        /*0058*/ 	.byte	0x04, 0x36
        /*005a*/ 	.short	(.L_255 - .L_254)
.L_254:
        /*005c*/ 	.word	0x00000008
.L_255:


//--------------------- .nv.callgraph             --------------------------
	.section	.nv.callgraph,"",@"SHT_CUDA_CALLGRAPH"
	.align	4
	.sectionentsize	8
	.align		4
        /*0000*/ 	.word	0x00000000
	.align		4
        /*0004*/ 	.word	0xffffffff
	.align		4
        /*0008*/ 	.word	index@(_Z14printVecKernelPd)
	.align		4
        /*000c*/ 	.word	index@(vprintf)
	.align		4
        /*0010*/ 	.word	index@(_Z15shift_and_storePdS_S_ii)
	.align		4
        /*0014*/ 	.word	index@(vprintf)
	.align		4
        /*0018*/ 	.word	0x00000000
	.align		4
        /*001c*/ 	.word	0xfffffffe
	.align		4
        /*0020*/ 	.word	0x00000000
	.align		4
        /*0024*/ 	.word	0xfffffffd
	.align		4
        /*0028*/ 	.word	0x00000000
	.align		4
        /*002c*/ 	.word	0xfffffffc


//--------------------- .nv.constant4             --------------------------
	.section	.nv.constant4,"a",@progbits
	.align	8
	.align		8
.nv.constant4:
        /*0000*/ 	.dword	$str
	.align		8
        /*0008*/ 	.dword	$str$1
	.align		8
        /*0010*/ 	.dword	vprintf


//--------------------- .text._Z9set_zerosPd      --------------------------
	.section	.text._Z9set_zerosPd,"ax",@progbits
	.align	128
        .global         _Z9set_zerosPd
        .type           _Z9set_zerosPd,@function
        .size           _Z9set_zerosPd,(.L_x_43 - _Z9set_zerosPd)
        .other          _Z9set_zerosPd,@"STO_CUDA_ENTRY STV_DEFAULT"
_Z9set_zerosPd:
.text._Z9set_zerosPd:
[----:B------:R-:W-:Y:S01]  /*0000*/  LDC R1, c[0x0][0x37c] ;  /* 0x0000df00ff017b82 */ /* 0x000fe20000000800 */
[----:B------:R-:W0:Y:S01]  /*0010*/  LDCU.64 UR4, c[0x0][0x380] ;  /* 0x00007000ff0477ac */ /* 0x000e220008000a00 */
[----:B------:R-:W1:Y:S01]  /*0020*/  LDCU.64 UR6, c[0x0][0x358] ;  /* 0x00006b00ff0677ac */ /* 0x000e620008000a00 */
[----:B0-----:R-:W-:-:S04]  /*0030*/  UIADD3 UR4, UP0, UPT, UR4, 0x80, URZ ;  /* 0x0000008004047890 */ /* 0x001fc8000ff1e0ff */
[----:B------:R-:W-:Y:S02]  /*0040*/  UIADD3.X UR5, UPT, UPT, URZ, UR5, URZ, UP0, !UPT ;  /* 0x00000005ff057290 */ /* 0x000fe400087fe4ff */
[----:B------:R-:W-:Y:S01]  /*0050*/  IMAD.U32 R0, RZ, RZ, UR4 ;  /* 0x00000004ff007e24 */ /* 0x000fe2000f8e00ff */
[----:B------:R-:W-:-:S03]  /*0060*/  UMOV UR4, URZ ;  /* 0x000000ff00047c82 */ /* 0x000fc60008000000 */
[----:B-1----:R-:W-:-:S07]  /*0070*/  MOV R5, UR5 ;  /* 0x0000000500057c02 */ /* 0x002fce0008000f00 */
.L_x_0:
[----:B0-----:R-:W-:Y:S01]  /*0080*/  IMAD.MOV.U32 R2, RZ, RZ, R0 ;  /* 0x000000ffff027224 */ /* 0x001fe200078e0000 */
[----:B------:R-:W-:Y:S01]  /*0090*/  MOV R3, R5 ;  /* 0x0000000500037202 */ /* 0x000fe20000000f00 */
[----:B------:R-:W-:-:S03]  /*00a0*/  UIADD3 UR4, UPT, UPT, UR4, 0xa0, URZ ;  /* 0x000000a004047890 */ /* 0x000fc6000fffe0ff */
[----:B------:R-:W-:Y:S01]  /*00b0*/  IADD3 R0, P0, PT, R2, 0x500, RZ ;  /* 0x0000050002007810 */ /* 0x000fe20007f1e0ff */
[----:B------:R0:W-:Y:S01]  /*00c0*/  STG.E.64 desc[UR6][R2.64+-0x80], RZ ;  /* 0xffff80ff02007986 */ /* 0x0001e2000c101b06 */
[----:B------:R-:W-:-:S03]  /*00d0*/  UISETP.NE.AND UP0, UPT, UR4, 0x154e420, UPT ;  /* 0x0154e4200400788c */ /* 0x000fc6000bf05270 */
[----:B------:R0:W-:Y:S01]  /*00e0*/  STG.E.64 desc[UR6][R2.64+-0x78], RZ ;  /* 0xffff88ff02007986 */ /* 0x0001e2000c101b06 */
[----:B------:R-:W-:-:S03]  /*00f0*/  IMAD.X R5, RZ, RZ, R3, P0 ;  /* 0x000000ffff057224 */ /* 0x000fc600000e0603 */
[----:B------:R0:W-:Y:S04]  /*0100*/  STG.E.64 desc[UR6][R2.64+-0x70], RZ ;  /* 0xffff90ff02007986 */ /* 0x0001e8000c101b06 */
        /* <DEDUP_REMOVED lines=156> */
[----:B------:R0:W-:Y:S01]  /*0ad0*/  STG.E.64 desc[UR6][R2.64+0x478], RZ ;  /* 0x000478ff02007986 */ /* 0x0001e2000c101b06 */
[----:B------:R-:W-:Y:S05]  /*0ae0*/  BRA.U UP0, `(.L_x_0) ;  /* 0xfffffff500647547 */ /* 0x000fea000b83ffff */
[----:B------:R-:W-:Y:S05]  /*0af0*/  EXIT ;  /* 0x000000000000794d */ /* 0x000fea0003800000 */
.L_x_1:
[----:B------:R-:W-:-:S00]  /*0b00*/  BRA `(.L_x_1) ;  /* 0xfffffffc00fc7947 */ /* 0x000fc0000383ffff */
[----:B------:R-:W-:-:S00]  /*0b10*/  NOP ;  /* 0x0000000000007918 */ /* 0x000fc00000000000 */
        /* <DEDUP_REMOVED lines=14> */
.L_x_43:


//--------------------- .text._Z14printVecKernelPd --------------------------
	.section	.text._Z14printVecKernelPd,"ax",@progbits
	.align	128
        .global         _Z14printVecKernelPd
        .type           _Z14printVecKernelPd,@function
        .size           _Z14printVecKernelPd,(.L_x_44 - _Z14printVecKernelPd)
        .other          _Z14printVecKernelPd,@"STO_CUDA_ENTRY STV_DEFAULT"
_Z14printVecKernelPd:
.text._Z14printVecKernelPd:
[----:B------:R-:W0:Y:S01]  /*0000*/  LDC R1, c[0x0][0x37c] ;  /* 0x0000df00ff017b82 */ /* 0x000e220000000800 */
[----:B------:R-:W1:Y:S07]  /*0010*/  S2R R10, SR_TID.X ;  /* 0x00000000000a7919 */ /* 0x000e6e0000002100 */
[----:B------:R-:W1:Y:S01]  /*0020*/  LDC.64 R2, c[0x0][0x380] ;  /* 0x0000e000ff027b82 */ /* 0x000e620000000a00 */
[----:B------:R-:W2:Y:S01]  /*0030*/  LDCU.64 UR4, c[0x0][0x358] ;  /* 0x00006b00ff0477ac */ /* 0x000ea20008000a00 */
[----:B0-----:R-:W-:Y:S01]  /*0040*/  VIADD R1, R1, 0xfffffff0 ;  /* 0xfffffff001017836 */ /* 0x001fe20000000000 */
[----:B------:R-:W0:Y:S01]  /*0050*/  LDCU.64 UR6, c[0x4][0x8] ;  /* 0x01000100ff0677ac */ /* 0x000e220008000a00 */
[----:B-1----:R-:W-:-:S06]  /*0060*/  IMAD.WIDE.U32 R2, R10, 0x8, R2 ;  /* 0x000000080a027825 */ /* 0x002fcc00078e0002 */
[----:B--2---:R-:W2:Y:S01]  /*0070*/  LDG.E.64 R2, desc[UR4][R2.64] ;  /* 0x0000000402027981 */ /* 0x004ea2000c1e1b00 */
[----:B------:R-:W-:Y:S01]  /*0080*/  MOV R0, 0x10 ;  /* 0x0000001000007802 */ /* 0x000fe20000000f00 */
[----:B------:R-:W1:Y:S01]  /*0090*/  LDCU UR4, c[0x0][0x2f8] ;  /* 0x00005f00ff0477ac */ /* 0x000e620008000800 */
[----:B0-----:R-:W-:Y:S01]  /*00a0*/  IMAD.U32 R4, RZ, RZ, UR6 ;  /* 0x00000006ff047e24 */ /* 0x001fe2000f8e00ff */
[----:B------:R0:W-:Y:S01]  /*00b0*/  STL [R1], R10 ;  /* 0x0000000a01007387 */ /* 0x0001e20000100800 */
[----:B------:R0:W3:Y:S01]  /*00c0*/  LDC.64 R8, c[0x4][R0] ;  /* 0x0100000000087b82 */ /* 0x0000e20000000a00 */
[----:B------:R-:W4:Y:S01]  /*00d0*/  LDCU UR5, c[0x0][0x2fc] ;  /* 0x00005f80ff0577ac */ /* 0x000f220008000800 */
[----:B------:R-:W-:Y:S02]  /*00e0*/  MOV R5, UR7 ;  /* 0x0000000700057c02 */ /* 0x000fe40008000f00 */
[----:B-1----:R-:W-:-:S05]  /*00f0*/  IADD3 R6, P0, PT, R1, UR4, RZ ;  /* 0x0000000401067c10 */ /* 0x002fca000ff1e0ff */
[----:B----4-:R-:W-:Y:S01]  /*0100*/  IMAD.X R7, RZ, RZ, UR5, P0 ;  /* 0x00000005ff077e24 */ /* 0x010fe200080e06ff */
[----:B--23--:R0:W-:Y:S07]  /*0110*/  STL.64 [R1+0x8], R2 ;  /* 0x0000080201007387 */ /* 0x00c1ee0000100a00 */
[----:B------:R-:W-:-:S07]  /*0120*/  LEPC R20, `(.L_x_2) ;  /* 0x000000001014794e */ /* 0x000fce0000000000 */
[----:B0-----:R-:W-:Y:S05]  /*0130*/  CALL.ABS.NOINC R8 ;  /* 0x0000000008007343 */ /* 0x001fea0003c00000 */
.L_x_2:
[----:B------:R-:W-:Y:S05]  /*0140*/  EXIT ;  /* 0x000000000000794d */ /* 0x000fea0003800000 */
.L_x_3:
        /* <DEDUP_REMOVED lines=11> */
.L_x_44:


//--------------------- .text._Z9divKernelPdi     --------------------------
	.section	.text._Z9divKernelPdi,"ax",@progbits
	.align	128
        .global         _Z9divKernelPdi
        .type           _Z9divKernelPdi,@function
        .size           _Z9divKernelPdi,(.L_x_41 - _Z9divKernelPdi)
        .other          _Z9divKernelPdi,@"STO_CUDA_ENTRY STV_DEFAULT"
_Z9divKernelPdi:
.text._Z9divKernelPdi:
[----:B------:R-:W-:Y:S01]  /*0000*/  LDC R1, c[0x0][0x37c] ;  /* 0x0000df00ff017b82 */ /* 0x000fe20000000800 */
[----:B------:R-:W0:Y:S07]  /*0010*/  S2R R0, SR_TID.Y ;  /* 0x0000000000007919 */ /* 0x000e2e0000002200 */
[----:B------:R-:W1:Y:S01]  /*0020*/  LDC.64 R4, c[0x0][0x380] ;  /* 0x0000e000ff047b82 */ /* 0x000e620000000a00 */
[----:B------:R-:W2:Y:S01]  /*0030*/  LDCU.64 UR4, c[0x0][0x358] ;  /* 0x00006b00ff0477ac */ /* 0x000ea20008000a00 */
[----:B------:R-:W0:Y:S01]  /*0040*/  S2R R7, SR_TID.Z ;  /* 0x0000000000077919 */ /* 0x000e220000002300 */
[----:B------:R-:W3:Y:S01]  /*0050*/  LDCU UR6, c[0x0][0x388] ;  /* 0x00007100ff0677ac */ /* 0x000ee20008000800 */
[----:B------:R-:W4:Y:S01]  /*0060*/  S2R R3, SR_TID.X ;  /* 0x0000000000037919 */ /* 0x000f220000002100 */
[----:B0-----:R-:W-:-:S04]  /*0070*/  IMAD R0, R0, 0x118, R7 ;  /* 0x0000011800007824 */ /* 0x001fc800078e0207 */
[----:B----4-:R-:W-:-:S04]  /*0080*/  IMAD R3, R3, 0x19050, R0 ;  /* 0x0001905003037824 */ /* 0x010fc800078e0200 */
[----:B-1----:R-:W-:-:S05]  /*0090*/  IMAD.WIDE.U32 R4, R3, 0x8, R4 ;  /* 0x0000000803047825 */ /* 0x002fca00078e0004 */
[----:B--2---:R-:W2:Y:S01]  /*00a0*/  LDG.E.64 R8, desc[UR4][R4.64] ;  /* 0x0000000404087981 */ /* 0x004ea2000c1e1b00 */
[----:B---3--:R-:W0:Y:S01]  /*00b0*/  I2F.F64 R6, UR6 ;  /* 0x0000000600067d12 */ /* 0x008e220008201c00 */
[----:B------:R-:W-:Y:S01]  /*00c0*/  IMAD.MOV.U32 R2, RZ, RZ, 0x1 ;  /* 0x00000001ff027424 */ /* 0x000fe200078e00ff */
[----:B------:R-:W-:Y:S06]  /*00d0*/  BSSY.RECONVERGENT B0, `(.L_x_4) ;  /* 0x0000012000007945 */ /* 0x000fec0003800200 */
[----:B0-----:R-:W0:Y:S02]  /*00e0*/  MUFU.RCP64H R3, R7 ;  /* 0x0000000700037308 */ /* 0x001e240000001800 */
[----:B0-----:R-:W-:-:S08]  /*00f0*/  DFMA R10, -R6, R2, 1 ;  /* 0x3ff00000060a742b */ /* 0x001fd00000000102 */
[----:B------:R-:W-:-:S08]  /*0100*/  DFMA R10, R10, R10, R10 ;  /* 0x0000000a0a0a722b */ /* 0x000fd0000000000a */
[----:B------:R-:W-:-:S08]  /*0110*/  DFMA R10, R2, R10, R2 ;  /* 0x0000000a020a722b */ /* 0x000fd00000000002 */
[----:B------:R-:W-:-:S08]  /*0120*/  DFMA R2, -R6, R10, 1 ;  /* 0x3ff000000602742b */ /* 0x000fd0000000010a */
[----:B------:R-:W-:-:S08]  /*0130*/  DFMA R2, R10, R2, R10 ;  /* 0x000000020a02722b */ /* 0x000fd0000000000a */
[----:B--2---:R-:W-:Y:S01]  /*0140*/  DMUL R10, R8, R2 ;  /* 0x00000002080a7228 */ /* 0x004fe20000000000 */
[----:B------:R-:W-:-:S07]  /*0150*/  FSETP.GEU.AND P1, PT, |R9|, 6.5827683646048100446e-37, PT ;  /* 0x036000000900780b */ /* 0x000fce0003f2e200 */
[----:B------:R-:W-:-:S08]  /*0160*/  DFMA R12, -R6, R10, R8 ;  /* 0x0000000a060c722b */ /* 0x000fd00000000108 */
[----:B------:R-:W-:-:S10]  /*0170*/  DFMA R2, R2, R12, R10 ;  /* 0x0000000c0202722b */ /* 0x000fd4000000000a */
[----:B------:R-:W-:-:S05]  /*0180*/  FFMA R0, RZ, R7, R3 ;  /* 0x00000007ff007223 */ /* 0x000fca0000000003 */
[----:B------:R-:W-:-:S13]  /*0190*/  FSETP.GT.AND P0, PT, |R0|, 1.469367938527859385e-39, PT ;  /* 0x001000000000780b */ /* 0x000fda0003f04200 */
[----:B------:R-:W-:Y:S05]  /*01a0*/  @P0 BRA P1, `(.L_x_5) ;  /* 0x0000000000100947 */ /* 0x000fea0000800000 */
[----:B------:R-:W-:-:S07]  /*01b0*/  MOV R0, 0x1d0 ;  /* 0x000001d000007802 */ /* 0x000fce0000000f00 */
[----:B------:R-:W-:Y:S05]  /*01c0*/  CALL.REL.NOINC `($__internal_0_$__cuda_sm20_div_rn_f64_full) ;  /* 0x0000000000147944 */ /* 0x000fea0003c00000 */
[----:B------:R-:W-:Y:S02]  /*01d0*/  IMAD.MOV.U32 R2, RZ, RZ, R12 ;  /* 0x000000ffff027224 */ /* 0x000fe400078e000c */
[----:B------:R-:W-:-:S07]  /*01e0*/  IMAD.MOV.U32 R3, RZ, RZ, R13 ;  /* 0x000000ffff037224 */ /* 0x000fce00078e000d */
.L_x_5:
[----:B------:R-:W-:Y:S05]  /*01f0*/  BSYNC.RECONVERGENT B0 ;  /* 0x0000000000007941 */ /* 0x000fea0003800200 */
.L_x_4:
[----:B------:R-:W-:Y:S01]  /*0200*/  STG.E.64 desc[UR4][R4.64], R2 ;  /* 0x0000000204007986 */ /* 0x000fe2000c101b04 */
[----:B------:R-:W-:Y:S05]  /*0210*/  EXIT ;  /* 0x000000000000794d */ /* 0x000fea0003800000 */
        .weak           $__internal_0_$__cuda_sm20_div_rn_f64_full
        .type           $__internal_0_$__cuda_sm20_div_rn_f64_full,@function
        .size           $__internal_0_$__cuda_sm20_div_rn_f64_full,(.L_x_41 - $__internal_0_$__cuda_sm20_div_rn_f64_full)
$__internal_0_$__cuda_sm20_div_rn_f64_full:
[C---:B------:R-:W-:Y:S01]  /*0220*/  FSETP.GEU.AND P0, PT, |R7|.reuse, 1.469367938527859385e-39, PT ;  /* 0x001000000700780b */ /* 0x040fe20003f0e200 */
[----:B------:R-:W-:Y:S01]  /*0230*/  IMAD.MOV.U32 R16, RZ, RZ, 0x1 ;  /* 0x00000001ff107424 */ /* 0x000fe200078e00ff */
[----:B------:R-:W-:Y:S01]  /*0240*/  LOP3.LUT R2, R7, 0x800fffff, RZ, 0xc0, !PT ;  /* 0x800fffff07027812 */ /* 0x000fe200078ec0ff */
[----:B------:R-:W-:Y:S01]  /*0250*/  BSSY.RECONVERGENT B1, `(.L_x_6) ;  /* 0x0000055000017945 */ /* 0x000fe20003800200 */
[C---:B------:R-:W-:Y:S02]  /*0260*/  FSETP.GEU.AND P2, PT, |R9|.reuse, 1.469367938527859385e-39, PT ;  /* 0x001000000900780b */ /* 0x040fe40003f4e200 */
[----:B------:R-:W-:Y:S01]  /*0270*/  LOP3.LUT R3, R2, 0x3ff00000, RZ, 0xfc, !PT ;  /* 0x3ff0000002037812 */ /* 0x000fe200078efcff */
[----:B------:R-:W-:Y:S01]  /*0280*/  IMAD.MOV.U32 R2, RZ, RZ, R6 ;  /* 0x000000ffff027224 */ /* 0x000fe200078e0006 */
[----:B------:R-:W-:Y:S02]  /*0290*/  LOP3.LUT R12, R9, 0x7ff00000, RZ, 0xc0, !PT ;  /* 0x7ff00000090c7812 */ /* 0x000fe400078ec0ff */
[----:B------:R-:W-:-:S03]  /*02a0*/  LOP3.LUT R15, R7, 0x7ff00000, RZ, 0xc0, !PT ;  /* 0x7ff00000070f7812 */ /* 0x000fc600078ec0ff */
[----:B------:R-:W-:Y:S01]  /*02b0*/  @!P0 DMUL R2, R6, 8.98846567431157953865e+307 ;  /* 0x7fe0000006028828 */ /* 0x000fe20000000000 */
[----:B------:R-:W-:-:S03]  /*02c0*/  ISETP.GE.U32.AND P1, PT, R12, R15, PT ;  /* 0x0000000f0c00720c */ /* 0x000fc60003f26070 */
[----:B------:R-:W-:Y:S01]  /*02d0*/  @!P2 LOP3.LUT R13, R7, 0x7ff00000, RZ, 0xc0, !PT ;  /* 0x7ff00000070da812 */ /* 0x000fe200078ec0ff */
[----:B------:R-:W-:Y:S01]  /*02e0*/  @!P2 IMAD.MOV.U32 R18, RZ, RZ, RZ ;  /* 0x000000ffff12a224 */ /* 0x000fe200078e00ff */
[----:B------:R-:W0:Y:S02]  /*02f0*/  MUFU.RCP64H R17, R3 ;  /* 0x0000000300117308 */ /* 0x000e240000001800 */
[----:B------:R-:W-:Y:S01]  /*0300*/  @!P2 ISETP.GE.U32.AND P3, PT, R12, R13, PT ;  /* 0x0000000d0c00a20c */ /* 0x000fe20003f66070 */
[----:B------:R-:W-:-:S05]  /*0310*/  IMAD.MOV.U32 R13, RZ, RZ, 0x1ca00000 ;  /* 0x1ca00000ff0d7424 */ /* 0x000fca00078e00ff */
[----:B------:R-:W-:-:S04]  /*0320*/  @!P2 SEL R19, R13, 0x63400000, !P3 ;  /* 0x634000000d13a807 */ /* 0x000fc80005800000 */
[----:B------:R-:W-:-:S04]  /*0330*/  @!P2 LOP3.LUT R19, R19, 0x80000000, R9, 0xf8, !PT ;  /* 0x800000001313a812 */ /* 0x000fc800078ef809 */
[----:B------:R-:W-:Y:S01]  /*0340*/  @!P2 LOP3.LUT R19, R19, 0x100000, RZ, 0xfc, !PT ;  /* 0x001000001313a812 */ /* 0x000fe200078efcff */
[----:B0-----:R-:W-:-:S08]  /*0350*/  DFMA R10, R16, -R2, 1 ;  /* 0x3ff00000100a742b */ /* 0x001fd00000000802 */
[----:B------:R-:W-:-:S08]  /*0360*/  DFMA R10, R10, R10, R10 ;  /* 0x0000000a0a0a722b */ /* 0x000fd0000000000a */
[----:B------:R-:W-:Y:S01]  /*0370*/  DFMA R16, R16, R10, R16 ;  /* 0x0000000a1010722b */ /* 0x000fe20000000010 */
[----:B------:R-:W-:Y:S01]  /*0380*/  SEL R11, R13, 0x63400000, !P1 ;  /* 0x634000000d0b7807 */ /* 0x000fe20004800000 */
[----:B------:R-:W-:-:S03]  /*0390*/  IMAD.MOV.U32 R10, RZ, RZ, R8 ;  /* 0x000000ffff0a7224 */ /* 0x000fc600078e0008 */
[----:B------:R-:W-:-:S03]  /*03a0*/  LOP3.LUT R11, R11, 0x800fffff, R9, 0xf8, !PT ;  /* 0x800fffff0b0b7812 */ /* 0x000fc600078ef809 */
[----:B------:R-:W-:-:S03]  /*03b0*/  DFMA R20, R16, -R2, 1 ;  /* 0x3ff000001014742b */ /* 0x000fc60000000802 */
[----:B------:R-:W-:-:S05]  /*03c0*/  @!P2 DFMA R10, R10, 2, -R18 ;  /* 0x400000000a0aa82b */ /* 0x000fca0000000812 */
[----:B------:R-:W-:Y:S01]  /*03d0*/  DFMA R16, R16, R20, R16 ;  /* 0x000000141010722b */ /* 0x000fe20000000010 */
[----:B------:R-:W-:Y:S02]  /*03e0*/  IMAD.MOV.U32 R21, RZ, RZ, R12 ;  /* 0x000000ffff157224 */ /* 0x000fe400078e000c */
[----:B------:R-:W-:Y:S01]  /*03f0*/  IMAD.MOV.U32 R20, RZ, RZ, R15 ;  /* 0x000000ffff147224 */ /* 0x000fe200078e000f */
[----:B------:R-:W-:Y:S02]  /*0400*/  @!P0 LOP3.LUT R20, R3, 0x7ff00000, RZ, 0xc0, !PT ;  /* 0x7ff0000003148812 */ /* 0x000fe400078ec0ff */
[----:B------:R-:W-:Y:S02]  /*0410*/  @!P2 LOP3.LUT R21, R11, 0x7ff00000, RZ, 0xc0, !PT ;  /* 0x7ff000000b15a812 */ /* 0x000fe400078ec0ff */
[----:B------:R-:W-:Y:S01]  /*0420*/  DMUL R18, R16, R10 ;  /* 0x0000000a10127228 */ /* 0x000fe20000000000 */
[----:B------:R-:W-:Y:S02]  /*0430*/  VIADD R23, R20, 0xffffffff ;  /* 0xffffffff14177836 */ /* 0x000fe40000000000 */
[----:B------:R-:W-:-:S05]  /*0440*/  VIADD R22, R21, 0xffffffff ;  /* 0xffffffff15167836 */ /* 0x000fca0000000000 */
[----:B------:R-:W-:Y:S01]  /*0450*/  DFMA R14, R18, -R2, R10 ;  /* 0x80000002120e722b */ /* 0x000fe2000000000a */
[----:B------:R-:W-:-:S04]  /*0460*/  ISETP.GT.U32.AND P0, PT, R22, 0x7feffffe, PT ;  /* 0x7feffffe1600780c */ /* 0x000fc80003f04070 */
[----:B------:R-:W-:-:S03]  /*0470*/  ISETP.GT.U32.OR P0, PT, R23, 0x7feffffe, P0 ;  /* 0x7feffffe1700780c */ /* 0x000fc60000704470 */
[----:B------:R-:W-:-:S10]  /*0480*/  DFMA R14, R16, R14, R18 ;  /* 0x0000000e100e722b */ /* 0x000fd40000000012 */
[----:B------:R-:W-:Y:S05]  /*0490*/  @P0 BRA `(.L_x_7) ;  /* 0x00000000006c0947 */ /* 0x000fea0003800000 */
[----:B------:R-:W-:-:S04]  /*04a0*/  LOP3.LUT R9, R7, 0x7ff00000, RZ, 0xc0, !PT ;  /* 0x7ff0000007097812 */ /* 0x000fc800078ec0ff */
[CC--:B------:R-:W-:Y:S02]  /*04b0*/  VIADDMNMX R8, R12.reuse, -R9.reuse, 0xb9600000, !PT ;  /* 0xb96000000c087446 */ /* 0x0c0fe40007800909 */
[----:B------:R-:W-:Y:S02]  /*04c0*/  ISETP.GE.U32.AND P0, PT, R12, R9, PT ;  /* 0x000000090c00720c */ /* 0x000fe40003f06070 */
[----:B------:R-:W-:Y:S02]  /*04d0*/  VIMNMX R8, PT, PT, R8, 0x46a00000, PT ;  /* 0x46a0000008087848 */ /* 0x000fe40003fe0100 */
[----:B------:R-:W-:-:S05]  /*04e0*/  SEL R13, R13, 0x63400000, !P0 ;  /* 0x634000000d0d7807 */ /* 0x000fca0004000000 */
[----:B------:R-:W-:Y:S02]  /*04f0*/  IMAD.IADD R16, R8, 0x1, -R13 ;  /* 0x0000000108107824 */ /* 0x000fe400078e0a0d */
[----:B------:R-:W-:Y:S02]  /*0500*/  IMAD.MOV.U32 R8, RZ, RZ, RZ ;  /* 0x000000ffff087224 */ /* 0x000fe400078e00ff */
[----:B------:R-:W-:-:S06]  /*0510*/  VIADD R9, R16, 0x7fe00000 ;  /* 0x7fe0000010097836 */ /* 0x000fcc0000000000 */
[----:B------:R-:W-:-:S10]  /*0520*/  DMUL R12, R14, R8 ;  /* 0x000000080e0c7228 */ /* 0x000fd40000000000 */
[----:B------:R-:W-:-:S13]  /*0530*/  FSETP.GTU.AND P0, PT, |R13|, 1.469367938527859385e-39, PT ;  /* 0x001000000d00780b */ /* 0x000fda0003f0c200 */
[----:B------:R-:W-:Y:S05]  /*0540*/  @P0 BRA `(.L_x_8) ;  /* 0x0000000000940947 */ /* 0x000fea0003800000 */
[----:B------:R-:W-:Y:S01]  /*0550*/  DFMA R2, R14, -R2, R10 ;  /* 0x800000020e02722b */ /* 0x000fe2000000000a */
[----:B------:R-:W-:-:S09]  /*0560*/  IMAD.MOV.U32 R8, RZ, RZ, RZ ;  /* 0x000000ffff087224 */ /* 0x000fd200078e00ff */
[C---:B------:R-:W-:Y:S02]  /*0570*/  FSETP.NEU.AND P0, PT, R3.reuse, RZ, PT ;  /* 0x000000ff0300720b */ /* 0x040fe40003f0d000 */
[----:B------:R-:W-:-:S04]  /*0580*/  LOP3.LUT R7, R3, 0x80000000, R7, 0x48, !PT ;  /* 0x8000000003077812 */ /* 0x000fc800078e4807 */
[----:B------:R-:W-:-:S07]  /*0590*/  LOP3.LUT R9, R7, R9, RZ, 0xfc, !PT ;  /* 0x0000000907097212 */ /* 0x000fce00078efcff */
[----:B------:R-:W-:Y:S05]  /*05a0*/  @!P0 BRA `(.L_x_8) ;  /* 0x00000000007c8947 */ /* 0x000fea0003800000 */
[----:B------:R-:W-:Y:S01]  /*05b0*/  IMAD.MOV R3, RZ, RZ, -R16 ;  /* 0x000000ffff037224 */ /* 0x000fe200078e0a10 */
[----:B------:R-:W-:Y:S01]  /*05c0*/  DMUL.RP R8, R14, R8 ;  /* 0x000000080e087228 */ /* 0x000fe20000008000 */
[----:B------:R-:W-:-:S06]  /*05d0*/  IMAD.MOV.U32 R2, RZ, RZ, RZ ;  /* 0x000000ffff027224 */ /* 0x000fcc00078e00ff */
[----:B------:R-:W-:-:S03]  /*05e0*/  DFMA R2, R12, -R2, R14 ;  /* 0x800000020c02722b */ /* 0x000fc6000000000e */
[----:B------:R-:W-:-:S03]  /*05f0*/  LOP3.LUT R7, R9, R7, RZ, 0x3c, !PT ;  /* 0x0000000709077212 */ /* 0x000fc600078e3cff */
[----:B------:R-:W-:-:S04]  /*0600*/  IADD3 R2, PT, PT, -R16, -0x43300000, RZ ;  /* 0xbcd0000010027810 */ /* 0x000fc80007ffe1ff */
[----:B------:R-:W-:-:S04]  /*0610*/  FSETP.NEU.AND P0, PT, |R3|, R2, PT ;  /* 0x000000020300720b */ /* 0x000fc80003f0d200 */
[----:B------:R-:W-:Y:S02]  /*0620*/  FSEL R12, R8, R12, !P0 ;  /* 0x0000000c080c7208 */ /* 0x000fe40004000000 */
[----:B------:R-:W-:Y:S01]  /*0630*/  FSEL R13, R7, R13, !P0 ;  /* 0x0000000d070d7208 */ /* 0x000fe20004000000 */
[----:B------:R-:W-:Y:S06]  /*0640*/  BRA `(.L_x_8) ;  /* 0x0000000000547947 */ /* 0x000fec0003800000 */
.L_x_7:
[----:B------:R-:W-:-:S14]  /*0650*/  DSETP.NAN.AND P0, PT, R8, R8, PT ;  /* 0x000000080800722a */ /* 0x000fdc0003f08000 */
[----:B------:R-:W-:Y:S05]  /*0660*/  @P0 BRA `(.L_x_9) ;  /* 0x0000000000440947 */ /* 0x000fea0003800000 */
[----:B------:R-:W-:-:S14]  /*0670*/  DSETP.NAN.AND P0, PT, R6, R6, PT ;  /* 0x000000060600722a */ /* 0x000fdc0003f08000 */
[----:B------:R-:W-:Y:S05]  /*0680*/  @P0 BRA `(.L_x_10) ;  /* 0x0000000000300947 */ /* 0x000fea0003800000 */
[----:B------:R-:W-:Y:S01]  /*0690*/  ISETP.NE.AND P0, PT, R21, R20, PT ;  /* 0x000000141500720c */ /* 0x000fe20003f05270 */
[----:B------:R-:W-:Y:S02]  /*06a0*/  IMAD.MOV.U32 R12, RZ, RZ, 0x0 ;  /* 0x00000000ff0c7424 */ /* 0x000fe400078e00ff */
[----:B------:R-:W-:-:S10]  /*06b0*/  IMAD.MOV.U32 R13, RZ, RZ, -0x80000 ;  /* 0xfff80000ff0d7424 */ /* 0x000fd400078e00ff */
[----:B------:R-:W-:Y:S05]  /*06c0*/  @!P0 BRA `(.L_x_8) ;  /* 0x0000000000348947 */ /* 0x000fea0003800000 */
[----:B------:R-:W-:Y:S02]  /*06d0*/  ISETP.NE.AND P0, PT, R21, 0x7ff00000, PT ;  /* 0x7ff000001500780c */ /* 0x000fe40003f05270 */
[----:B------:R-:W-:Y:S02]  /*06e0*/  LOP3.LUT R13, R9, 0x80000000, R7, 0x48, !PT ;  /* 0x80000000090d7812 */ /* 0x000fe400078e4807 */
[----:B------:R-:W-:-:S13]  /*06f0*/  ISETP.EQ.OR P0, PT, R20, RZ, !P0 ;  /* 0x000000ff1400720c */ /* 0x000fda0004702670 */
[----:B------:R-:W-:Y:S01]  /*0700*/  @P0 LOP3.LUT R2, R13, 0x7ff00000, RZ, 0xfc, !PT ;  /* 0x7ff000000d020812 */ /* 0x000fe200078efcff */
[----:B------:R-:W-:Y:S02]  /*0710*/  @!P0 IMAD.MOV.U32 R12, RZ, RZ, RZ ;  /* 0x000000ffff0c8224 */ /* 0x000fe400078e00ff */
[----:B------:R-:W-:Y:S02]  /*0720*/  @P0 IMAD.MOV.U32 R12, RZ, RZ, RZ ;  /* 0x000000ffff0c0224 */ /* 0x000fe400078e00ff */
[----:B------:R-:W-:Y:S01]  /*0730*/  @P0 IMAD.MOV.U32 R13, RZ, RZ, R2 ;  /* 0x000000ffff0d0224 */ /* 0x000fe200078e0002 */
[----:B------:R-:W-:Y:S06]  /*0740*/  BRA `(.L_x_8) ;  /* 0x0000000000147947 */ /* 0x000fec0003800000 */
.L_x_10:
[----:B------:R-:W-:Y:S01]  /*0750*/  LOP3.LUT R13, R7, 0x80000, RZ, 0xfc, !PT ;  /* 0x00080000070d7812 */ /* 0x000fe200078efcff */
[----:B------:R-:W-:Y:S01]  /*0760*/  IMAD.MOV.U32 R12, RZ, RZ, R6 ;  /* 0x000000ffff0c7224 */ /* 0x000fe200078e0006 */
[----:B------:R-:W-:Y:S06]  /*0770*/  BRA `(.L_x_8) ;  /* 0x0000000000087947 */ /* 0x000fec0003800000 */
.L_x_9:
[----:B------:R-:W-:Y:S01]  /*0780*/  LOP3.LUT R13, R9, 0x80000, RZ, 0xfc, !PT ;  /* 0x00080000090d7812 */ /* 0x000fe200078efcff */
[----:B------:R-:W-:-:S07]  /*0790*/  IMAD.MOV.U32 R12, RZ, RZ, R8 ;  /* 0x000000ffff0c7224 */ /* 0x000fce00078e0008 */
.L_x_8:
[----:B------:R-:W-:Y:S05]  /*07a0*/  BSYNC.RECONVERGENT B1 ;  /* 0x0000000000017941 */ /* 0x000fea0003800200 */
.L_x_6:
[----:B------:R-:W-:Y:S02]  /*07b0*/  IMAD.MOV.U32 R2, RZ, RZ, R0 ;  /* 0x000000ffff027224 */ /* 0x000fe400078e0000 */
[----:B------:R-:W-:-:S04]  /*07c0*/  IMAD.MOV.U32 R3, RZ, RZ, 0x0 ;  /* 0x00000000ff037424 */ /* 0x000fc800078e00ff */
[----:B------:R-:W-:Y:S05]  /*07d0*/  RET.REL.NODEC R2 `(_Z9divKernelPdi) ;  /* 0xfffffff802087950 */ /* 0x000fea0003c3ffff */
.L_x_11:
        /* <DEDUP_REMOVED lines=10> */
.L_x_41:


//--------------------- .text._Z15shift_and_storePdS_S_ii --------------------------
	.section	.text._Z15shift_and_storePdS_S_ii,"ax",@progbits
	.align	128
        .global         _Z15shift_and_storePdS_S_ii
        .type           _Z15shift_and_storePdS_S_ii,@function
        .size           _Z15shift_and_storePdS_S_ii,(.L_x_46 - _Z15shift_and_storePdS_S_ii)
        .other          _Z15shift_and_storePdS_S_ii,@"STO_CUDA_ENTRY STV_DEFAULT"
_Z15shift_and_storePdS_S_ii:
.text._Z15shift_and_storePdS_S_ii:
[----:B------:R-:W0:Y:S08]  /*0000*/  LDC R1, c[0x0][0x37c] ;  /* 0x0000df00ff017b82 */ /* 0x000e300000000800 */
[----:B------:R-:W1:Y:S01]  /*0010*/  LDC.64 R6, c[0x0][0x380] ;  /* 0x0000e000ff067b82 */ /* 0x000e620000000a00 */
[----:B------:R-:W1:Y:S01]  /*0020*/  LDCU.64 UR36, c[0x0][0x358] ;  /* 0x00006b00ff2477ac */ /* 0x000e620008000a00 */
[----:B0-----:R-:W-:Y:S01]  /*0030*/  IADD3 R1, PT, PT, R1, -0x18, RZ ;  /* 0xffffffe801017810 */ /* 0x001fe20007ffe0ff */
[----:B------:R-:W0:Y:S01]  /*0040*/  LDCU UR6, c[0x0][0x2f8] ;  /* 0x00005f00ff0677ac */ /* 0x000e220008000800 */
[----:B------:R-:W2:Y:S01]  /*0050*/  LDCU UR7, c[0x0][0x2fc] ;  /* 0x00005f80ff0777ac */ /* 0x000ea20008000800 */
[----:B------:R-:W3:Y:S01]  /*0060*/  LDCU.64 UR4, c[0x0][0x380] ;  /* 0x00007000ff0477ac */ /* 0x000ee20008000a00 */
[----:B-1----:R-:W4:Y:S04]  /*0070*/  LDG.E.64 R2, desc[UR36][R6.64+0x6c8] ;  /* 0x0006c82406027981 */ /* 0x002f28000c1e1b00 */
[----:B------:R-:W4:Y:S01]  /*0080*/  LDG.E.64 R4, desc[UR36][R6.64] ;  /* 0x0000002406047981 */ /* 0x000f22000c1e1b00 */
[----:B0-----:R-:W-:Y:S01]  /*0090*/  IADD3 R18, P1, PT, R1, UR6, RZ ;  /* 0x0000000601127c10 */ /* 0x001fe2000ff3e0ff */
[----:B----4-:R-:W-:-:S03]  /*00a0*/  DSETP.GT.AND P0, PT, R2, R4, PT ;  /* 0x000000040200722a */ /* 0x010fc60003f04000 */
[----:B--2---:R-:W-:-:S11]  /*00b0*/  IADD3.X R2, PT, PT, RZ, UR7, RZ, P1, !PT ;  /* 0x00000007ff027c10 */ /* 0x004fd60008ffe4ff */
[----:B---3--:R-:W-:Y:S05]  /*00c0*/  @!P0 BRA `(.L_x_12) ;  /* 0x0000002000f88947 */ /* 0x008fea0003800000 */
[----:B------:R-:W0:Y:S01]  /*00d0*/  LDC.64 R8, c[0x0][0x380] ;  /* 0x0000e000ff087b82 */ /* 0x000e220000000a00 */
[----:B------:R-:W1:Y:S01]  /*00e0*/  LDCU.64 UR4, c[0x0][0x380] ;  /* 0x00007000ff0477ac */ /* 0x000e620008000a00 */
[----:B0-----:R-:W2:Y:S04]  /*00f0*/  LDG.E.64 R4, desc[UR36][R8.64+0x8] ;  /* 0x0000082408047981 */ /* 0x001ea8000c1e1b00 */
[----:B------:R-:W2:Y:S01]  /*0100*/  LDG.E.64 R6, desc[UR36][R8.64] ;  /* 0x0000002408067981 */ /* 0x000ea2000c1e1b00 */
[----:B-1----:R-:W-:Y:S01]  /*0110*/  UIADD3 UR4, UP0, UPT, UR4, 0x8, URZ ;  /* 0x0000000804047890 */ /* 0x002fe2000ff1e0ff */
[----:B------:R-:W-:-:S03]  /*0120*/  MOV R3, 0x2 ;  /* 0x0000000200037802 */ /* 0x000fc60000000f00 */
[----:B------:R-:W-:-:S04]  /*0130*/  UIADD3 UR4, UP1, UPT, UR4, 0x10, URZ ;  /* 0x0000001004047890 */ /* 0x000fc8000ff3e0ff */
[----:B------:R-:W-:Y:S01]  /*0140*/  UIADD3.X UR5, UPT, UPT, URZ, URZ, UR5, UP1, UP0 ;  /* 0x000000ffff057290 */ /* 0x000fe20008fe0405 */
[----:B--2---:R-:W-:Y:S01]  /*0150*/  DSETP.GT.AND P0, PT, R4, R6, PT ;  /* 0x000000060400722a */ /* 0x004fe20003f04000 */
[----:B------:R-:W-:-:S04]  /*0160*/  IMAD.U32 R6, RZ, RZ, UR4 ;  /* 0x00000004ff067e24 */ /* 0x000fc8000f8e00ff */
[----:B------:R-:W-:Y:S02]  /*0170*/  MOV R5, UR5 ;  /* 0x0000000500057c02 */ /* 0x000fe40008000f00 */
[----:B------:R-:W-:-:S07]  /*0180*/  SEL R0, RZ, 0x1, !P0 ;  /* 0x00000001ff007807 */ /* 0x000fce0004000000 */
.L_x_13:
[----:B------:R-:W0:Y:S01]  /*0190*/  LDC.64 R8, c[0x0][0x380] ;  /* 0x0000e000ff087b82 */ /* 0x000e220000000a00 */
[----:B------:R-:W-:-:S05]  /*01a0*/  MOV R4, R6 ;  /* 0x0000000600047202 */ /* 0x000fca0000000f00 */
[----:B------:R-:W2:Y:S04]  /*01b0*/  LDG.E.64 R6, desc[UR36][R4.64+-0x8] ;  /* 0xfffff82404067981 */ /* 0x000ea8000c1e1b00 */
[----:B------:R-:W3:Y:S01]  /*01c0*/  LDG.E.64 R12, desc[UR36][R4.64] ;  /* 0x00000024040c7981 */ /* 0x000ee2000c1e1b00 */
[----:B0-----:R-:W-:-:S06]  /*01d0*/  IMAD.WIDE.U32 R10, R0, 0x8, R8 ;  /* 0x00000008000a7825 */ /* 0x001fcc00078e0008 */
[----:B------:R-:W2:Y:S02]  /*01e0*/  LDG.E.64 R10, desc[UR36][R10.64] ;  /* 0x000000240a0a7981 */ /* 0x000ea4000c1e1b00 */
[----:B--2---:R-:W-:Y:S02]  /*01f0*/  DSETP.GT.AND P0, PT, R6, R10, PT ;  /* 0x0000000a0600722a */ /* 0x004fe40003f04000 */
[----:B------:R-:W2:Y:S04]  /*0200*/  LDG.E.64 R10, desc[UR36][R4.64+0x10] ;  /* 0x00001024040a7981 */ /* 0x000ea8000c1e1b00 */
[----:B------:R-:W-:-:S05]  /*0210*/  SEL R7, R3, R0, P0 ;  /* 0x0000000003077207 */ /* 0x000fca0000000000 */
[----:B------:R-:W-:-:S06]  /*0220*/  IMAD.WIDE.U32 R14, R7, 0x8, R8 ;  /* 0x00000008070e7825 */ /* 0x000fcc00078e0008 */
[----:B------:R-:W3:Y:S02]  /*0230*/  LDG.E.64 R14, desc[UR36][R14.64] ;  /* 0x000000240e0e7981 */ /* 0x000ee4000c1e1b00 */
[----:B---3--:R-:W-:Y:S02]  /*0240*/  DSETP.GT.AND P0, PT, R12, R14, PT ;  /* 0x0000000e0c00722a */ /* 0x008fe40003f04000 */
[----:B------:R-:W3:-:S12]  /*0250*/  LDG.E.64 R12, desc[UR36][R4.64+0x8] ;  /* 0x00000824040c7981 */ /* 0x000ed8000c1e1b00 */
[----:B------:R-:W-:-:S05]  /*0260*/  @P0 IADD3 R7, PT, PT, R3, 0x1, RZ ;  /* 0x0000000103070810 */ /* 0x000fca0007ffe0ff */
[----:B------:R-:W-:-:S06]  /*0270*/  IMAD.WIDE.U32 R16, R7, 0x8, R8 ;  /* 0x0000000807107825 */ /* 0x000fcc00078e0008 */
[----:B------:R-:W3:Y:S02]  /*0280*/  LDG.E.64 R16, desc[UR36][R16.64] ;  /* 0x0000002410107981 */ /* 0x000ee4000c1e1b00 */
[----:B---3--:R-:W-:-:S14]  /*0290*/  DSETP.GT.AND P0, PT, R12, R16, PT ;  /* 0x000000100c00722a */ /* 0x008fdc0003f04000 */
[----:B------:R-:W-:-:S04]  /*02a0*/  @P0 VIADD R7, R3, 0x2 ;  /* 0x0000000203070836 */ /* 0x000fc80000000000 */
[----:B------:R-:W-:-:S06]  /*02b0*/  IMAD.WIDE.U32 R12, R7, 0x8, R8 ;  /* 0x00000008070c7825 */ /* 0x000fcc00078e0008 */
[----:B------:R-:W2:Y:S02]  /*02c0*/  LDG.E.64 R12, desc[UR36][R12.64] ;  /* 0x000000240c0c7981 */ /* 0x000ea4000c1e1b00 */
[----:B--2---:R-:W-:Y:S02]  /*02d0*/  DSETP.GT.AND P0, PT, R10, R12, PT ;  /* 0x0000000c0a00722a */ /* 0x004fe40003f04000 */
[----:B------:R-:W2:-:S12]  /*02e0*/  LDG.E.64 R10, desc[UR36][R4.64+0x18] ;  /* 0x00001824040a7981 */ /* 0x000e98000c1e1b00 */
[----:B------:R-:W-:-:S05]  /*02f0*/  @P0 IADD3 R7, PT, PT, R3, 0x3, RZ ;  /* 0x0000000303070810 */ /* 0x000fca0007ffe0ff */
        /* <DEDUP_REMOVED lines=153> */
[----:B------:R0:W2:-:S12]  /*0c90*/  LDG.E.64 R10, desc[UR36][R4.64+0x110] ;  /* 0x00011024040a7981 */ /* 0x000098000c1e1b00 */
[----:B------:R-:W-:-:S04]  /*0ca0*/  @P0 VIADD R7, R3, 0x22 ;  /* 0x0000002203070836 */ /* 0x000fc80000000000 */
[----:B------:R-:W-:-:S06]  /*0cb0*/  IMAD.WIDE.U32 R14, R7, 0x8, R8 ;  /* 0x00000008070e7825 */ /* 0x000fcc00078e0008 */
[----:B------:R-:W2:Y:S01]  /*0cc0*/  LDG.E.64 R14, desc[UR36][R14.64] ;  /* 0x000000240e0e7981 */ /* 0x000ea2000c1e1b00 */
[----:B------:R-:W-:-:S04]  /*0cd0*/  IADD3 R6, P1, PT, R4, 0x120, RZ ;  /* 0x0000012004067810 */ /* 0x000fc80007f3e0ff */
[----:B0-----:R-:W-:Y:S01]  /*0ce0*/  IADD3.X R5, PT, PT, RZ, R5, RZ, P1, !PT ;  /* 0x00000005ff057210 */ /* 0x001fe20000ffe4ff */
[----:B--2---:R-:W-:-:S14]  /*0cf0*/  DSETP.GT.AND P0, PT, R10, R14, PT ;  /* 0x0000000e0a00722a */ /* 0x004fdc0003f04000 */
[C---:B------:R-:W-:Y:S02]  /*0d00*/  @P0 IADD3 R7, PT, PT, R3.reuse, 0x23, RZ ;  /* 0x0000002303070810 */ /* 0x040fe40007ffe0ff */
[----:B------:R-:W-:-:S04]  /*0d10*/  IADD3 R3, PT, PT, R3, 0x24, RZ ;  /* 0x0000002403037810 */ /* 0x000fc80007ffe0ff */
[----:B------:R-:W-:Y:S01]  /*0d20*/  ISETP.NE.AND P0, PT, R3, 0xda, PT ;  /* 0x000000da0300780c */ /* 0x000fe20003f05270 */
[----:B------:R-:W-:-:S12]  /*0d30*/  IMAD.MOV.U32 R0, RZ, RZ, R7 ;  /* 0x000000ffff007224 */ /* 0x000fd800078e0007 */
[----:B------:R-:W-:Y:S05]  /*0d40*/  @P0 BRA `(.L_x_13) ;  /* 0xfffffff400100947 */ /* 0x000fea000383ffff */
[----:B------:R-:W-:-:S04]  /*0d50*/  IMAD.WIDE.U32 R6, P0, R0, -0x69b02594, RZ ;  /* 0x964fda6c00067825 */ /* 0x000fc800078000ff */
[C---:B------:R-:W-:Y:S01]  /*0d60*/  IMAD.WIDE.U32 R4, R0.reuse, 0x964fda7, RZ ;  /* 0x0964fda700047825 */ /* 0x040fe200078e00ff */
[----:B------:R-:W-:Y:S01]  /*0d70*/  IADD3.X R11, PT, PT, RZ, RZ, RZ, P0, !PT ;  /* 0x000000ffff0b7210 */ /* 0x000fe200007fe4ff */
[----:B------:R-:W0:Y:S01]  /*0d80*/  LDC.64 R14, c[0x0][0x388] ;  /* 0x0000e200ff0e7b82 */ /* 0x000e220000000a00 */
[----:B------:R-:W-:Y:S01]  /*0d90*/  MOV R10, R7 ;  /* 0x00000007000a7202 */ /* 0x000fe20000000f00 */
[----:B------:R-:W1:Y:S01]  /*0da0*/  LDCU.64 UR4, c[0x0][0x388] ;  /* 0x00007100ff0477ac */ /* 0x000e620008000a00 */
[----:B------:R-:W-:Y:S01]  /*0db0*/  IADD3 RZ, P0, PT, R5, R6, RZ ;  /* 0x0000000605ff7210 */ /* 0x000fe20007f1e0ff */
[----:B------:R-:W-:Y:S01]  /*0dc0*/  IMAD.WIDE.U32 R4, R0, 0x8, R8 ;  /* 0x0000000800047825 */ /* 0x000fe200078e0008 */
[----:B------:R-:W2:Y:S03]  /*0dd0*/  LDCU.64 UR6, c[0x0][0x388] ;  /* 0x00007100ff0677ac */ /* 0x000ea60008000a00 */
[----:B------:R-:W-:-:S05]  /*0de0*/  IMAD.WIDE.U32.X R6, RZ, -0x69b02594, R10, P0 ;  /* 0x964fda6cff067825 */ /* 0x000fca00000e040a */
[--C-:B------:R-:W-:Y:S02]  /*0df0*/  SHF.R.U32.HI R10, RZ, 0x7, R7.reuse ;  /* 0x00000007ff0a7819 */ /* 0x100fe40000011607 */
[----:B------:R-:W-:-:S03]  /*0e00*/  SHF.R.U64 R3, R6, 0x7, R7 ;  /* 0x0000000706037819 */ /* 0x000fc60000001207 */
[----:B------:R-:W-:Y:S02]  /*0e10*/  IMAD R10, R10, -0x6d0, RZ ;  /* 0xfffff9300a0a7824 */ /* 0x000fe400078e02ff */
[----:B------:R-:W-:-:S05]  /*0e20*/  IMAD.WIDE.U32 R6, R3, -0x6d0, R4 ;  /* 0xfffff93003067825 */ /* 0x000fca00078e0004 */
[----:B------:R-:W-:-:S05]  /*0e30*/  IADD3 R7, PT, PT, R7, -R3, R10 ;  /* 0x8000000307077210 */ /* 0x000fca0007ffe00a */
[----:B------:R-:W0:Y:S01]  /*0e40*/  LDG.E.64 R10, desc[UR36][R6.64] ;  /* 0x00000024060a7981 */ /* 0x000e22000c1e1b00 */
[----:B------:R-:W-:-:S04]  /*0e50*/  IADD3 R3, PT, PT, R0, 0x1, RZ ;  /* 0x0000000100037810 */ /* 0x000fc80007ffe0ff */
[----:B------:R-:W-:-:S05]  /*0e60*/  SHF.R.U32.HI R3, RZ, 0x1, R3 ;  /* 0x00000001ff037819 */ /* 0x000fca0000011603 */
[----:B------:R-:W-:-:S05]  /*0e70*/  IMAD.HI.U32 R3, R3, -0x69b02593, RZ ;  /* 0x964fda6d03037827 */ /* 0x000fca00078e00ff */
[----:B------:R-:W-:-:S05]  /*0e80*/  SHF.R.U32.HI R3, RZ, 0x6, R3 ;  /* 0x00000006ff037819 */ /* 0x000fca0000011603 */
[----:B------:R-:W-:-:S04]  /*0e90*/  IMAD R3, R3, -0xda, R0 ;  /* 0xffffff2603037824 */ /* 0x000fc800078e0200 */
[----:B------:R-:W-:-:S04]  /*0ea0*/  VIADD R3, R3, 0x1 ;  /* 0x0000000103037836 */ /* 0x000fc80000000000 */
[----:B------:R-:W-:Y:S01]  /*0eb0*/  IMAD.WIDE.U32 R12, R3, 0x8, R8 ;  /* 0x00000008030c7825 */ /* 0x000fe200078e0008 */
[----:B0-----:R0:W-:Y:S05]  /*0ec0*/  STG.E.64 desc[UR36][R14.64], R10 ;  /* 0x0000000a0e007986 */ /* 0x0011ea000c101b24 */
[----:B------:R-:W3:Y:S01]  /*0ed0*/  LDG.E.64 R12, desc[UR36][R12.64] ;  /* 0x000000240c0c7981 */ /* 0x000ee2000c1e1b00 */
[----:B-1----:R-:W-:Y:S01]  /*0ee0*/  UIADD3 UR4, UP0, UPT, UR4, 0x8, URZ ;  /* 0x0000000804047890 */ /* 0x002fe2000ff1e0ff */
[----:B------:R-:W-:Y:S02]  /*0ef0*/  IADD3 R3, P1, PT, R0, 0x2, RZ ;  /* 0x0000000200037810 */ /* 0x000fe40007f3e0ff */
[----:B------:R-:W-:Y:S01]  /*0f00*/  IADD3 R6, P0, PT, R4, 0x10, RZ ;  /* 0x0000001004067810 */ /* 0x000fe20007f1e0ff */
[----:B------:R-:W-:Y:S01]  /*0f10*/  UIADD3 UR4, UP1, UPT, UR4, 0x10, URZ ;  /* 0x0000001004047890 */ /* 0x000fe2000ff3e0ff */
[----:B------:R-:W-:Y:S01]  /*0f20*/  IADD3 R7, PT, PT, R0, 0x3, RZ ;  /* 0x0000000300077810 */ /* 0x000fe20007ffe0ff */
[----:B------:R-:W-:Y:S01]  /*0f30*/  IMAD.X R4, RZ, RZ, RZ, P1 ;  /* 0x000000ffff047224 */ /* 0x000fe200008e06ff */
[----:B------:R-:W-:Y:S01]  /*0f40*/  IADD3.X R5, PT, PT, RZ, R5, RZ, P0, !PT ;  /* 0x00000005ff057210 */ /* 0x000fe200007fe4ff */
[----:B------:R-:W-:Y:S01]  /*0f50*/  UIADD3.X UR5, UPT, UPT, URZ, URZ, UR5, UP1, UP0 ;  /* 0x000000ffff057290 */ /* 0x000fe20008fe0405 */
[----:B------:R-:W-:-:S02]  /*0f60*/  MOV R19, 0x3 ;  /* 0x0000000300137802 */ /* 0x000fc40000000f00 */
[----:B------:R-:W-:-:S03]  /*0f70*/  MOV R16, UR4 ;  /* 0x0000000400107c02 */ /* 0x000fc60008000f00 */
[----:B------:R-:W-:Y:S01]  /*0f80*/  MOV R17, UR5 ;  /* 0x0000000500117c02 */ /* 0x000fe20008000f00 */
[----:B--23--:R0:W-:Y:S06]  /*0f90*/  STG.E.64 desc[UR36][R14.64+0x8], R12 ;  /* 0x0000080c0e007986 */ /* 0x00c1ec000c101b24 */
.L_x_14:
[----:B01----:R-:W-:-:S04]  /*0fa0*/  IMAD.WIDE.U32 R10, R4, 0x964fda7, RZ ;  /* 0x0964fda7040a7825 */ /* 0x003fc800078e00ff */
[----:B------:R-:W-:-:S04]  /*0fb0*/  IMAD.WIDE.U32 R12, R3, 0x964fda7, RZ ;  /* 0x0964fda7030c7825 */ /* 0x000fc800078e00ff */
[----:B------:R-:W-:-:S04]  /*0fc0*/  IMAD.WIDE.U32 R10, P0, R3, -0x69b02594, R10 ;  /* 0x964fda6c030a7825 */ /* 0x000fc8000780000a */
[----:B------:R-:W-:Y:S01]  /*0fd0*/  IMAD.MOV.U32 R14, RZ, RZ, R11 ;  /* 0x000000ffff0e7224 */ /* 0x000fe200078e000b */
[----:B------:R-:W-:Y:S02]  /*0fe0*/  IADD3.X R15, PT, PT, RZ, RZ, RZ, P0, !PT ;  /* 0x000000ffff0f7210 */ /* 0x000fe400007fe4ff */
[----:B------:R-:W-:Y:S02]  /*0ff0*/  IADD3 RZ, P0, PT, R13, R10, RZ ;  /* 0x0000000a0dff7210 */ /* 0x000fe40007f1e0ff */
[----:B------:R-:W-:Y:S02]  /*1000*/  MOV R10, R6 ;  /* 0x00000006000a7202 */ /* 0x000fe40000000f00 */
[----:B------:R-:W-:Y:S01]  /*1010*/  MOV R11, R5 ;  /* 0x00000005000b7202 */ /* 0x000fe20000000f00 */
[----:B------:R-:W-:-:S05]  /*1020*/  IMAD.WIDE.U32.X R14, R4, -0x69b02594, R14, P0 ;  /* 0x964fda6c040e7825 */ /* 0x000fca00000e040e */
[--C-:B------:R-:W-:Y:S02]  /*1030*/  SHF.R.U32.HI R12, RZ, 0x7, R15.reuse ;  /* 0x00000007ff0c7819 */ /* 0x100fe4000001160f */
[----:B------:R-:W-:-:S03]  /*1040*/  SHF.R.U64 R15, R14, 0x7, R15 ;  /* 0x000000070e0f7819 */ /* 0x000fc6000000120f */
[----:B------:R-:W-:Y:S02]  /*1050*/  IMAD R12, R12, -0x6d0, RZ ;  /* 0xfffff9300c0c7824 */ /* 0x000fe400078e02ff */
[----:B------:R-:W-:-:S05]  /*1060*/  IMAD.WIDE.U32 R10, R15, -0x6d0, R10 ;  /* 0xfffff9300f0a7825 */ /* 0x000fca00078e000a */
[----:B------:R-:W-:-:S05]  /*1070*/  IADD3 R11, PT, PT, R11, -R15, R12 ;  /* 0x8000000f0b0b7210 */ /* 0x000fca0007ffe00c */
[----:B------:R0:W2:Y:S01]  /*1080*/  LDG.E.64 R22, desc[UR36][R10.64] ;  /* 0x000000240a167981 */ /* 0x0000a2000c1e1b00 */
[----:B------:R-:W-:-:S05]  /*1090*/  SHF.R.U32.HI R12, RZ, 0x1, R7 ;  /* 0x00000001ff0c7819 */ /* 0x000fca0000011607 */
[----:B------:R-:W-:-:S04]  /*10a0*/  IMAD.HI.U32 R12, R12, -0x69b02593, RZ ;  /* 0x964fda6d0c0c7827 */ /* 0x000fc800078e00ff */
[----:B0-----:R-:W-:Y:S01]  /*10b0*/  IMAD.MOV.U32 R10, RZ, RZ, R16 ;  /* 0x000000ffff0a7224 */ /* 0x001fe200078e0010 */
[----:B------:R-:W-:Y:S02]  /*10c0*/  SHF.R.U32.HI R13, RZ, 0x6, R12 ;  /* 0x00000006ff0d7819 */ /* 0x000fe4000001160c */
[----:B------:R-:W-:-:S03]  /*10d0*/  MOV R11, R17 ;  /* 0x00000011000b7202 */ /* 0x000fc60000000f00 */
[----:B------:R-:W-:-:S05]  /*10e0*/  IMAD R12, R13, -0xda, R0 ;  /* 0xffffff260d0c7824 */ /* 0x000fca00078e0200 */
[----:B------:R-:W-:-:S05]  /*10f0*/  IADD3 R21, PT, PT, R12, R19, RZ ;  /* 0x000000130c157210 */ /* 0x000fca0007ffe0ff */
[----:B------:R-:W-:Y:S01]  /*1100*/  IMAD.WIDE.U32 R20, R21, 0x8, R8 ;  /* 0x0000000815147825 */ /* 0x000fe200078e0008 */
[----:B------:R-:W-:-:S04]  /*1110*/  IADD3 R15, P0, PT, R3, 0x2, RZ ;  /* 0x00000002030f7810 */ /* 0x000fc80007f1e0ff */
[----:B------:R-:W-:-:S05]  /*1120*/  IADD3.X R25, PT, PT, RZ, R4, RZ, P0, !PT ;  /* 0x00000004ff197210 */ /* 0x000fca00007fe4ff */
[----:B------:R-:W-:Y:S01]  /*1130*/  IMAD.WIDE.U32 R12, R25, 0x964fda7, RZ ;  /* 0x0964fda7190c7825 */ /* 0x000fe200078e00ff */
[----:B--2---:R0:W-:Y:S04]  /*1140*/  STG.E.64 desc[UR36][R10.64+-0x8], R22 ;  /* 0xfffff8160a007986 */ /* 0x0041e8000c101b24 */
[----:B------:R-:W2:Y:S01]  /*1150*/  LDG.E.64 R20, desc[UR36][R20.64] ;  /* 0x0000002414147981 */ /* 0x000ea2000c1e1b00 */
[----:B------:R-:W-:-:S04]  /*1160*/  IMAD.WIDE.U32 R12, P0, R15, -0x69b02594, R12 ;  /* 0x964fda6c0f0c7825 */ /* 0x000fc8000780000c */
[----:B------:R-:W-:Y:S01]  /*1170*/  IMAD.WIDE.U32 R14, R15, 0x964fda7, RZ ;  /* 0x0964fda70f0e7825 */ /* 0x000fe200078e00ff */
[----:B------:R-:W-:-:S03]  /*1180*/  IADD3.X R17, PT, PT, RZ, RZ, RZ, P0, !PT ;  /* 0x000000ffff117210 */ /* 0x000fc600007fe4ff */
[----:B------:R-:W-:Y:S01]  /*1190*/  IMAD.MOV.U32 R16, RZ, RZ, R13 ;  /* 0x000000ffff107224 */ /* 0x000fe200078e000d */
[----:B------:R-:W-:Y:S02]  /*11a0*/  IADD3 RZ, P1, PT, R15, R12, RZ ;  /* 0x0000000c0fff7210 */ /* 0x000fe40007f3e0ff */
[----:B------:R-:W-:-:S03]  /*11b0*/  IADD3 R12, P0, PT, R6, 0x10, RZ ;  /* 0x00000010060c7810 */ /* 0x000fc60007f1e0ff */
[----:B------:R-:W-:Y:S01]  /*11c0*/  IMAD.WIDE.U32.X R16, R25, -0x69b02594, R16, P1 ;  /* 0x964fda6c19107825 */ /* 0x000fe200008e0410 */
[----:B------:R-:W-:-:S04]  /*11d0*/  IADD3.X R13, PT, PT, RZ, R5, RZ, P0, !PT ;  /* 0x00000005ff0d7210 */ /* 0x000fc800007fe4ff */
[--C-:B------:R-:W-:Y:S02]  /*11e0*/  SHF.R.U32.HI R14, RZ, 0x7, R17.reuse ;  /* 0x00000007ff0e7819 */ /* 0x100fe40000011611 */
[----:B------:R-:W-:-:S03]  /*11f0*/  SHF.R.U64 R17, R16, 0x7, R17 ;  /* 0x0000000710117819 */ /* 0x000fc60000001211 */
[----:B------:R-:W-:Y:S02]  /*1200*/  IMAD R14, R14, -0x6d0, RZ ;  /* 0xfffff9300e0e7824 */ /* 0x000fe400078e02ff */
[----:B------:R-:W-:-:S05]  /*1210*/  IMAD.WIDE.U32 R12, R17, -0x6d0, R12 ;  /* 0xfffff930110c7825 */ /* 0x000fca00078e000c */
[----:B------:R-:W-:Y:S01]  /*1220*/  IADD3 R13, PT, PT, R13, -R17, R14 ;  /* 0x800000110d0d7210 */ /* 0x000fe20007ffe00e */
[----:B--2---:R1:W-:Y:S04]  /*1230*/  STG.E.64 desc[UR36][R10.64], R20 ;  /* 0x000000140a007986 */ /* 0x0043e8000c101b24 */
[----:B------:R-:W2:Y:S01]  /*1240*/  LDG.E.64 R24, desc[UR36][R12.64] ;  /* 0x000000240c187981 */ /* 0x000ea2000c1e1b00 */
[----:B------:R-:W-:-:S04]  /*1250*/  IADD3 R14, PT, PT, R7, 0x2, RZ ;  /* 0x00000002070e7810 */ /* 0x000fc80007ffe0ff */
[----:B------:R-:W-:-:S05]  /*1260*/  SHF.R.U32.HI R14, RZ, 0x1, R14 ;  /* 0x00000001ff0e7819 */ /* 0x000fca000001160e */
[----:B------:R-:W-:-:S05]  /*1270*/  IMAD.HI.U32 R14, R14, -0x69b02593, RZ ;  /* 0x964fda6d0e0e7827 */ /* 0x000fca00078e00ff */
[----:B------:R-:W-:-:S05]  /*1280*/  SHF.R.U32.HI R15, RZ, 0x6, R14 ;  /* 0x00000006ff0f7819 */ /* 0x000fca000001160e */
[----:B------:R-:W-:-:S05]  /*1290*/  IMAD R14, R15, -0xda, R0 ;  /* 0xffffff260f0e7824 */ /* 0x000fca00078e0200 */
[----:B0-----:R-:W-:-:S05]  /*12a0*/  IADD3 R23, PT, PT, R14, 0x2, R19 ;  /* 0x000000020e177810 */ /* 0x001fca0007ffe013 */
[----:B------:R-:W-:Y:S01]  /*12b0*/  IMAD.WIDE.U32 R22, R23, 0x8, R8 ;  /* 0x0000000817167825 */ /* 0x000fe200078e0008 */
[----:B------:R-:W-:-:S04]  /*12c0*/  IADD3 R15, P0, PT, R3, 0x4, RZ ;  /* 0x00000004030f7810 */ /* 0x000fc80007f1e0ff */
[----:B-1----:R-:W-:Y:S01]  /*12d0*/  IADD3.X R21, PT, PT, RZ, R4, RZ, P0, !PT ;  /* 0x00000004ff157210 */ /* 0x002fe200007fe4ff */
[----:B--2---:R0:W-:Y:S04]  /*12e0*/  STG.E.64 desc[UR36][R10.64+0x8], R24 ;  /* 0x000008180a007986 */ /* 0x0041e8000c101b24 */
[----:B------:R-:W2:Y:S01]  /*12f0*/  LDG.E.64 R22, desc[UR36][R22.64] ;  /* 0x0000002416167981 */ /* 0x000ea2000c1e1b00 */
[----:B------:R-:W-:-:S04]  /*1300*/  IMAD.WIDE.U32 R12, R21, 0x964fda7, RZ ;  /* 0x0964fda7150c7825 */ /* 0x000fc800078e00ff */
[----:B------:R-:W-:-:S04]  /*1310*/  IMAD.WIDE.U32 R12, P0, R15, -0x69b02594, R12 ;  /* 0x964fda6c0f0c7825 */ /* 0x000fc8000780000c */
[----:B------:R-:W-:Y:S01]  /*1320*/  IMAD.WIDE.U32 R14, R15, 0x964fda7, RZ ;  /* 0x0964fda70f0e7825 */ /* 0x000fe200078e00ff */
[----:B------:R-:W-:-:S03]  /*1330*/  MOV R16, R13 ;  /* 0x0000000d00107202 */ /* 0x000fc60000000f00 */
[----:B------:R-:W-:Y:S01]  /*1340*/  IMAD.X R17, RZ, RZ, RZ, P0 ;  /* 0x000000ffff117224 */ /* 0x000fe200000e06ff */
        /* <DEDUP_REMOVED lines=10> */
[----:B0-----:R-:W2:Y:S01]  /*13f0*/  LDG.E.64 R24, desc[UR36][R12.64] ;  /* 0x000000240c187981 */ /* 0x001ea2000c1e1b00 */
[----:B------:R-:W-:-:S04]  /*1400*/  IADD3 R14, PT, PT, R7, 0x4, RZ ;  /* 0x00000004070e7810 */ /* 0x000fc80007ffe0ff */
[----:B------:R-:W-:-:S05]  /*1410*/  SHF.R.U32.HI R14, RZ, 0x1, R14 ;  /* 0x00000001ff0e7819 */ /* 0x000fca000001160e */
[----:B------:R-:W-:-:S05]  /*1420*/  IMAD.HI.U32 R14, R14, -0x69b02593, RZ ;  /* 0x964fda6d0e0e7827 */ /* 0x000fca00078e00ff */
[----:B------:R-:W-:-:S05]  /*1430*/  SHF.R.U32.HI R15, RZ, 0x6, R14 ;  /* 0x00000006ff0f7819 */ /* 0x000fca000001160e */
[----:B------:R-:W-:-:S05]  /*1440*/  IMAD R14, R15, -0xda, R0 ;  /* 0xffffff260f0e7824 */ /* 0x000fca00078e0200 */
[----:B------:R-:W-:-:S05]  /*1450*/  IADD3 R21, PT, PT, R14, 0x4, R19 ;  /* 0x000000040e157810 */ /* 0x000fca0007ffe013 */
[----:B------:R-:W-:Y:S01]  /*1460*/  IMAD.WIDE.U32 R20, R21, 0x8, R8 ;  /* 0x0000000815147825 */ /* 0x000fe200078e0008 */
[----:B------:R-:W-:-:S05]  /*1470*/  IADD3 R15, P0, PT, R3, 0x6, RZ ;  /* 0x00000006030f7810 */ /* 0x000fca0007f1e0ff */
[----:B-1----:R-:W-:Y:S01]  /*1480*/  IMAD.X R23, RZ, RZ, R4, P0 ;  /* 0x000000ffff177224 */ /* 0x002fe200000e0604 */
[----:B--2---:R0:W-:Y:S04]  /*1490*/  STG.E.64 desc[UR36][R10.64+0x18], R24 ;  /* 0x000018180a007986 */ /* 0x0041e8000c101b24 */
[----:B------:R-:W2:Y:S01]  /*14a0*/  LDG.E.64 R20, desc[UR36][R20.64] ;  /* 0x0000002414147981 */ /* 0x000ea2000c1e1b00 */
[----:B------:R-:W-:-:S04]  /*14b0*/  IMAD.WIDE.U32 R12, R23, 0x964fda7, RZ ;  /* 0x0964fda7170c7825 */ /* 0x000fc800078e00ff */
[----:B------:R-:W-:-:S04]  /*14c0*/  IMAD.WIDE.U32 R12, P0, R15, -0x69b02594, R12 ;  /* 0x964fda6c0f0c7825 */ /* 0x000fc8000780000c */
[----:B------:R-:W-:Y:S01]  /*14d0*/  IMAD.WIDE.U32 R14, R15, 0x964fda7, RZ ;  /* 0x0964fda70f0e7825 */ /* 0x000fe200078e00ff */
[----:B------:R-:W-:Y:S02]  /*14e0*/  IADD3.X R17, PT, PT, RZ, RZ, RZ, P0, !PT ;  /* 0x000000ffff117210 */ /* 0x000fe400007fe4ff */
[----:B------:R-:W-:Y:S02]  /*14f0*/  MOV R16, R13 ;  /* 0x0000000d00107202 */ /* 0x000fe40000000f00 */
        /* <DEDUP_REMOVED lines=11> */
[----:B------:R-:W-:-:S05]  /*15b0*/  VIADD R14, R7, 0x6 ;  /* 0x00000006070e7836 */ /* 0x000fca0000000000 */
[----:B------:R-:W-:-:S05]  /*15c0*/  SHF.R.U32.HI R14, RZ, 0x1, R14 ;  /* 0x00000001ff0e7819 */ /* 0x000fca000001160e */
[----:B------:R-:W-:-:S05]  /*15d0*/  IMAD.HI.U32 R14, R14, -0x69b02593, RZ ;  /* 0x964fda6d0e0e7827 */ /* 0x000fca00078e00ff */
[----:B------:R-:W-:-:S05]  /*15e0*/  SHF.R.U32.HI R15, RZ, 0x6, R14 ;  /* 0x00000006ff0f7819 */ /* 0x000fca000001160e */
[----:B------:R-:W-:-:S05]  /*15f0*/  IMAD R14, R15, -0xda, R0 ;  /* 0xffffff260f0e7824 */ /* 0x000fca00078e0200 */
[----:B------:R-:W-:-:S05]  /*1600*/  IADD3 R23, PT, PT, R14, 0x6, R19 ;  /* 0x000000060e177810 */ /* 0x000fca0007ffe013 */
        /* <DEDUP_REMOVED lines=12> */
[----:B------:R-:W-:-:S04]  /*16d0*/  IMAD.WIDE.U32.X R16, R21, -0x69b02594, R16, P1 ;  /* 0x964fda6c15107825 */ /* 0x000fc800008e0410 */
[----:B------:R-:W-:Y:S01]  /*16e0*/  IMAD.X R13, RZ, RZ, R5, P0 ;  /* 0x000000ffff0d7224 */ /* 0x000fe200000e0605 */
        /* <DEDUP_REMOVED lines=139> */
[----:B------:R-:W-:Y:S02]  /*1fa0*/  IADD3 R23, PT, PT, R13, -R17, R14 ;  /* 0x800000110d177210 */ /* 0x000fe40007ffe00e */
[----:B------:R-:W-:Y:S01]  /*1fb0*/  MOV R22, R12 ;  /* 0x0000000c00167202 */ /* 0x000fe20000000f00 */
[----:B--2---:R1:W-:Y:S05]  /*1fc0*/  STG.E.64 desc[UR36][R10.64+0x80], R20 ;  /* 0x000080140a007986 */ /* 0x0043ea000c101b24 */
[----:B------:R-:W2:Y:S01]  /*1fd0*/  LDG.E.64 R22, desc[UR36][R22.64] ;  /* 0x0000002416167981 */ /* 0x000ea2000c1e1b00 */
        /* <DEDUP_REMOVED lines=8> */
[----:B0-----:R-:W-:Y:S01]  /*2060*/  IMAD.X R25, RZ, RZ, R4, P0 ;  /* 0x000000ffff197224 */ /* 0x001fe200000e0604 */
[----:B--2---:R0:W-:Y:S04]  /*2070*/  STG.E.64 desc[UR36][R10.64+0x88], R22 ;  /* 0x000088160a007986 */ /* 0x0041e8000c101b24 */
[----:B------:R-:W2:Y:S01]  /*2080*/  LDG.E.64 R12, desc[UR36][R12.64] ;  /* 0x000000240c0c7981 */ /* 0x000ea2000c1e1b00 */
[----:B------:R-:W-:-:S04]  /*2090*/  IMAD.WIDE.U32 R14, R25, 0x964fda7, RZ ;  /* 0x0964fda7190e7825 */ /* 0x000fc800078e00ff */
[----:B------:R-:W-:-:S04]  /*20a0*/  IMAD.WIDE.U32 R14, P0, R17, -0x69b02594, R14 ;  /* 0x964fda6c110e7825 */ /* 0x000fc8000780000e */
[----:B------:R-:W-:Y:S01]  /*20b0*/  IMAD.WIDE.U32 R16, R17, 0x964fda7, RZ ;  /* 0x0964fda711107825 */ /* 0x000fe200078e00ff */
[----:B-1----:R-:W-:Y:S02]  /*20c0*/  IADD3.X R21, PT, PT, RZ, RZ, RZ, P0, !PT ;  /* 0x000000ffff157210 */ /* 0x002fe400007fe4ff */
        /* <DEDUP_REMOVED lines=8> */
[----:B------:R-:W-:-:S04]  /*2150*/  IMAD.WIDE.U32 R14, R21, -0x6d0, R14 ;  /* 0xfffff930150e7825 */ /* 0x000fc800078e000e */
[----:B0-----:R-:W-:Y:S01]  /*2160*/  IMAD.MOV.U32 R22, RZ, RZ, R14 ;  /* 0x000000ffff167224 */ /* 0x001fe200078e000e */
[----:B------:R-:W-:Y:S01]  /*2170*/  IADD3 R23, PT, PT, R15, -R21, R16 ;  /* 0x800000150f177210 */ /* 0x000fe20007ffe010 */
        /* <DEDUP_REMOVED lines=10> */
[----:B------:R-:W-:Y:S01]  /*2220*/  IADD3.X R25, PT, PT, RZ, R4, RZ, P0, !PT ;  /* 0x00000004ff197210 */ /* 0x000fe200007fe4ff */
[----:B--2---:R1:W-:Y:S04]  /*2230*/  STG.E.64 desc[UR36][R10.64+0x98], R22 ;  /* 0x000098160a007986 */ /* 0x0043e8000c101b24 */
[----:B------:R-:W2:Y:S01]  /*2240*/  LDG.E.64 R14, desc[UR36][R14.64] ;  /* 0x000000240e0e7981 */ /* 0x000ea2000c1e1b00 */
[----:B0-----:R-:W-:-:S04]  /*2250*/  IMAD.WIDE.U32 R12, R25, 0x964fda7, RZ ;  /* 0x0964fda7190c7825 */ /* 0x001fc800078e00ff */
        /* <DEDUP_REMOVED lines=22> */
[----:B--2---:R1:W-:Y:S05]  /*23c0*/  STG.E.64 desc[UR36][R10.64+0xa8], R12 ;  /* 0x0000a80c0a007986 */ /* 0x0043ea000c101b24 */
[----:B------:R-:W2:Y:S01]  /*23d0*/  LDG.E.64 R20, desc[UR36][R20.64] ;  /* 0x0000002414147981 */ /* 0x000ea2000c1e1b00 */
[----:B------:R-:W-:Y:S02]  /*23e0*/  IADD3 R19, PT, PT, R19, 0x18, RZ ;  /* 0x0000001813137810 */ /* 0x000fe40007ffe0ff */
[----:B------:R-:W-:Y:S02]  /*23f0*/  IADD3 R16, P1, PT, R10, 0xc0, RZ ;  /* 0x000000c00a107810 */ /* 0x000fe40007f3e0ff */
[----:B------:R-:W-:-:S02]  /*2400*/  ISETP.NE.AND P0, PT, R19, 0xdb, PT ;  /* 0x000000db1300780c */ /* 0x000fc40003f05270 */
[----:B------:R-:W-:Y:S01]  /*2410*/  IADD3 R6, P2, PT, R6, 0xc0, RZ ;  /* 0x000000c006067810 */ /* 0x000fe20007f5e0ff */
[----:B------:R-:W-:Y:S01]  /*2420*/  IMAD.X R17, RZ, RZ, R11, P1 ;  /* 0x000000ffff117224 */ /* 0x000fe200008e060b */
[----:B------:R-:W-:Y:S02]  /*2430*/  IADD3 R3, P3, PT, R3, 0x18, RZ ;  /* 0x0000001803037810 */ /* 0x000fe40007f7e0ff */
[----:B------:R-:W-:Y:S02]  /*2440*/  IADD3 R7, PT, PT, R7, 0x18, RZ ;  /* 0x0000001807077810 */ /* 0x000fe40007ffe0ff */
[----:B------:R-:W-:Y:S02]  /*2450*/  IADD3.X R5, PT, PT, RZ, R5, RZ, P2, !PT ;  /* 0x00000005ff057210 */ /* 0x000fe400017fe4ff */
[----:B------:R-:W-:Y:S01]  /*2460*/  IADD3.X R4, PT, PT, RZ, R4, RZ, P3, !PT ;  /* 0x00000004ff047210 */ /* 0x000fe20001ffe4ff */
[----:B--2---:R1:W-:Y:S02]  /*2470*/  STG.E.64 desc[UR36][R10.64+0xb0], R20 ;  /* 0x0000b0140a007986 */ /* 0x0043e4000c101b24 */
[----:B------:R-:W-:Y:S05]  /*2480*/  @P0 BRA `(.L_x_14) ;  /* 0xffffffe800c40947 */ /* 0x000fea000383ffff */
[----:B------:R-:W-:Y:S01]  /*2490*/  UMOV UR4, UR6 ;  /* 0x0000000600047c82 */ /* 0x000fe20008000000 */
[----:B------:R-:W-:-:S05]  /*24a0*/  UMOV UR5, UR7 ;  /* 0x0000000700057c82 */ /* 0x000fca0008000000 */
.L_x_12:
[----:B------:R-:W-:Y:S01]  /*24b0*/  IMAD.U32 R4, RZ, RZ, UR4 ;  /* 0x00000004ff047e24 */ /* 0x000fe2000f8e00ff */
[----:B------:R-:W-:Y:S01]  /*24c0*/  MOV R5, UR5 ;  /* 0x0000000500057c02 */ /* 0x000fe20008000f00 */
[----:B------:R-:W0:Y:S04]  /*24d0*/  LDC.64 R8, c[0x0][0x398] ;  /* 0x0000e600ff087b82 */ /* 0x000e280000000a00 */
[----:B-1----:R-:W2:Y:S04]  /*24e0*/  LDG.E.64 R10, desc[UR36][R4.64] ;  /* 0x00000024040a7981 */ /* 0x002ea8000c1e1b00 */
[----:B------:R-:W1:Y:S01]  /*24f0*/  LDC.64 R6, c[0x0][0x390] ;  /* 0x0000e400ff067b82 */ /* 0x000e620000000a00 */
[----:B0-----:R-:W-:-:S04]  /*2500*/  IMAD R3, R8, 0x118, R9 ;  /* 0x0000011808037824 */ /* 0x001fc800078e0209 */
[----:B-1----:R-:W-:-:S05]  /*2510*/  IMAD.WIDE R8, R3, 0x8, R6 ;  /* 0x0000000803087825 */ /* 0x002fca00078e0206 */
[----:B--2---:R0:W-:Y:S04]  /*2520*/  STG.E.64 desc[UR36][R8.64], R10 ;  /* 0x0000000a08007986 */ /* 0x0041e8000c101b24 */
[----:B------:R-:W2:Y:S01]  /*2530*/  LDG.E.64 R12, desc[UR36][R4.64+0x8] ;  /* 0x00000824040c7981 */ /* 0x000ea2000c1e1b00 */
[----:B------:R-:W-:-:S03]  /*2540*/  IADD3 R15, PT, PT, R3, 0x320a0, RZ ;  /* 0x000320a0030f7810 */ /* 0x000fc60007ffe0ff */
[----:B--2---:R1:W-:Y:S04]  /*2550*/  STG.E.64 desc[UR36][R8.64+0xc8280], R12 ;  /* 0x0c82800c08007986 */ /* 0x0043e8000c101b24 */
[----:B------:R-:W2:Y:S01]  /*2560*/  LDG.E.64 R16, desc[UR36][R4.64+0x10] ;  /* 0x0000102404107981 */ /* 0x000ea2000c1e1b00 */
[----:B------:R-:W-:-:S05]  /*2570*/  IMAD.WIDE R14, R15, 0x8, R6 ;  /* 0x000000080f0e7825 */ /* 0x000fca00078e0206 */
[----:B--2---:R-:W-:Y:S04]  /*2580*/  STG.E.64 desc[UR36][R14.64], R16 ;  /* 0x000000100e007986 */ /* 0x004fe8000c101b24 */
[----:B------:R-:W2:Y:S01]  /*2590*/  LDG.E.64 R20, desc[UR36][R4.64+0x18] ;  /* 0x0000182404147981 */ /* 0x000ea2000c1e1b00 */
[----:B------:R-:W-:-:S03]  /*25a0*/  IADD3 R19, PT, PT, R3, 0x64140, RZ ;  /* 0x0006414003137810 */ /* 0x000fc60007ffe0ff */
[----:B--2---:R2:W-:Y:S04]  /*25b0*/  STG.E.64 desc[UR36][R14.64+0xc8280], R20 ;  /* 0x0c8280140e007986 */ /* 0x0045e8000c101b24 */
[----:B------:R-:W3:Y:S01]  /*25c0*/  LDG.E.64 R22, desc[UR36][R4.64+0x20] ;  /* 0x0000202404167981 */ /* 0x000ee2000c1e1b00 */
[----:B0-----:R-:W-:-:S05]  /*25d0*/  IMAD.WIDE R10, R19, 0x8, R6 ;  /* 0x00000008130a7825 */ /* 0x001fca00078e0206 */
[----:B---3--:R-:W-:Y:S04]  /*25e0*/  STG.E.64 desc[UR36][R10.64], R22 ;  /* 0x000000160a007986 */ /* 0x008fe8000c101b24 */
[----:B-1----:R-:W3:Y:S01]  /*25f0*/  LDG.E.64 R8, desc[UR36][R4.64+0x28] ;  /* 0x0000282404087981 */ /* 0x002ee2000c1e1b00 */
[----:B------:R-:W-:-:S03]  /*2600*/  VIADD R13, R3, 0x961e0 ;  /* 0x000961e0030d7836 */ /* 0x000fc60000000000 */
[----:B---3--:R0:W-:Y:S04]  /*2610*/  STG.E.64 desc[UR36][R10.64+0xc8280], R8 ;  /* 0x0c8280080a007986 */ /* 0x0081e8000c101b24 */
[----:B------:R-:W3:Y:S01]  /*2620*/  LDG.E.64 R24, desc[UR36][R4.64+0x30] ;  /* 0x0000302404187981 */ /* 0x000ee2000c1e1b00 */
[----:B------:R-:W-:-:S05]  /*2630*/  IMAD.WIDE R12, R13, 0x8, R6 ;  /* 0x000000080d0c7825 */ /* 0x000fca00078e0206 */
[----:B---3--:R-:W-:Y:S04]  /*2640*/  STG.E.64 desc[UR36][R12.64], R24 ;  /* 0x000000180c007986 */ /* 0x008fe8000c101b24 */
[----:B--2---:R-:W2:Y:S01]  /*2650*/  LDG.E.64 R14, desc[UR36][R4.64+0x38] ;  /* 0x00003824040e7981 */ /* 0x004ea2000c1e1b00 */
[----:B------:R-:W-:-:S03]  /*2660*/  IADD3 R17, PT, PT, R3, 0xc8280, RZ ;  /* 0x000c828003117810 */ /* 0x000fc60007ffe0ff */
[----:B--2---:R1:W-:Y:S04]  /*2670*/  STG.E.64 desc[UR36][R12.64+0xc8280], R14 ;  /* 0x0c82800e0c007986 */ /* 0x0043e8000c101b24 */
[----:B------:R-:W2:Y:S01]  /*2680*/  LDG.E.64 R20, desc[UR36][R4.64+0x40] ;  /* 0x0000402404147981 */ /* 0x000ea2000c1e1b00 */
[----:B------:R-:W-:-:S05]  /*2690*/  IMAD.WIDE R16, R17, 0x8, R6 ;  /* 0x0000000811107825 */ /* 0x000fca00078e0206 */
[----:B--2---:R-:W-:Y:S04]  /*26a0*/  STG.E.64 desc[UR36][R16.64], R20 ;  /* 0x0000001410007986 */ /* 0x004fe8000c101b24 */
[----:B0-----:R-:W2:Y:S01]  /*26b0*/  LDG.E.64 R8, desc[UR36][R4.64+0x48] ;  /* 0x0000482404087981 */ /* 0x001ea2000c1e1b00 */
[----:B------:R-:W-:-:S03]  /*26c0*/  IADD3 R11, PT, PT, R3, 0xfa320, RZ ;  /* 0x000fa320030b7810 */ /* 0x000fc60007ffe0ff */
[----:B--2---:R0:W-:Y:S04]  /*26d0*/  STG.E.64 desc[UR36][R16.64+0xc8280], R8 ;  /* 0x0c82800810007986 */ /* 0x0041e8000c101b24 */
[----:B------:R-:W2:Y:S01]  /*26e0*/  LDG.E.64 R22, desc[UR36][R4.64+0x50] ;  /* 0x0000502404167981 */ /* 0x000ea2000c1e1b00 */
[----:B------:R-:W-:-:S05]  /*26f0*/  IMAD.WIDE R10, R11, 0x8, R6 ;  /* 0x000000080b0a7825 */ /* 0x000fca00078e0206 */
[----:B--2---:R-:W-:Y:S04]  /*2700*/  STG.E.64 desc[UR36][R10.64], R22 ;  /* 0x000000160a007986 */ /* 0x004fe8000c101b24 */
[----:B-1----:R-:W2:Y:S01]  /*2710*/  LDG.E.64 R12, desc[UR36][R4.64+0x58] ;  /* 0x00005824040c7981 */ /* 0x002ea2000c1e1b00 */
[----:B------:R-:W-:-:S03]  /*2720*/  IADD3 R15, PT, PT, R3, 0x12c3c0, RZ ;  /* 0x0012c3c0030f7810 */ /* 0x000fc60007ffe0ff */
[----:B--2---:R1:W-:Y:S04]  /*2730*/  STG.E.64 desc[UR36][R10.64+0xc8280], R12 ;  /* 0x0c82800c0a007986 */ /* 0x0043e8000c101b24 */
[----:B------:R-:W2:Y:S01]  /*2740*/  LDG.E.64 R24, desc[UR36][R4.64+0x60] ;  /* 0x0000602404187981 */ /* 0x000ea2000c1e1b00 */
[----:B------:R-:W-:-:S05]  /*2750*/  IMAD.WIDE R14, R15, 0x8, R6 ;  /* 0x000000080f0e7825 */ /* 0x000fca00078e0206 */
[----:B--2---:R-:W-:Y:S04]  /*2760*/  STG.E.64 desc[UR36][R14.64], R24 ;  /* 0x000000180e007986 */ /* 0x004fe8000c101b24 */
[----:B0-----:R-:W2:Y:S01]  /*2770*/  LDG.E.64 R8, desc[UR36][R4.64+0x68] ;  /* 0x0000682404087981 */ /* 0x001ea2000c1e1b00 */
[----:B------:R-:W-:-:S03]  /*2780*/  VIADD R17, R3, 0x15e460 ;  /* 0x0015e46003117836 */ /* 0x000fc60000000000 */
        /* <DEDUP_REMOVED lines=264> */
[----:B--2---:R-:W-:Y:S04]  /*3810*/  STG.E.64 desc[UR36][R12.64+0xc8280], R8 ;  /* 0x0c8280080c007986 */ /* 0x004fe8000c101b24 */
[----:B------:R-:W2:Y:S01]  /*3820*/  LDG.E.64 R24, desc[UR36][R4.64+0x330] ;  /* 0x0003302404187981 */ /* 0x000ea2000c1e1b00 */
[----:B------:R-:W-:-:S05]  /*3830*/  IMAD.WIDE R14, R15, 0x8, R6 ;  /* 0x000000080f0e7825 */ /* 0x000fca00078e0206 */
[----:B--2---:R-:W-:Y:S04]  /*3840*/  STG.E.64 desc[UR36][R14.64], R24 ;  /* 0x000000180e007986 */ /* 0x004fe8000c101b24 */
[----:B-1----:R-:W2:Y:S01]  /*3850*/  LDG.E.64 R10, desc[UR36][R4.64+0x338] ;  /* 0x00033824040a7981 */ /* 0x002ea2000c1e1b00 */
[----:B------:R-:W-:-:S03]  /*3860*/  VIADD R17, R3, 0xa2a080 ;  /* 0x00a2a08003117836 */ /* 0x000fc60000000000 */
[----:B--2---:R0:W-:Y:S04]  /*3870*/  STG.E.64 desc[UR36][R14.64+0xc8280], R10 ;  /* 0x0c82800a0e007986 */ /* 0x0041e8000c101b24 */
[----:B------:R-:W2:Y:S01]  /*3880*/  LDG.E.64 R20, desc[UR36][R4.64+0x340] ;  /* 0x0003402404147981 */ /* 0x000ea2000c1e1b00 */
[--C-:B------:R-:W-:Y:S01]  /*3890*/  IMAD.WIDE R16, R17, 0x8, R6.reuse ;  /* 0x0000000811107825 */ /* 0x100fe200078e0206 */
[----:B------:R-:W-:Y:S01]  /*38a0*/  IADD3 R19, PT, PT, R3, 0xa5c120, RZ ;  /* 0x00a5c12003137810 */ /* 0x000fe20007ffe0ff */
[----:B0-----:R-:W0:Y:S03]  /*38b0*/  LDC.64 R14, c[0x0][0x390] ;  /* 0x0000e400ff0e7b82 */ /* 0x001e260000000a00 */
[----:B--2---:R1:W-:Y:S04]  /*38c0*/  STG.E.64 desc[UR36][R16.64], R20 ;  /* 0x0000001410007986 */ /* 0x0043e8000c101b24 */
[----:B------:R-:W2:Y:S01]  /*38d0*/  LDG.E.64 R8, desc[UR36][R4.64+0x348] ;  /* 0x0003482404087981 */ /* 0x000ea2000c1e1b00 */
[----:B------:R-:W-:Y:S01]  /*38e0*/  IMAD.WIDE R6, R19, 0x8, R6 ;  /* 0x0000000813067825 */ /* 0x000fe200078e0206 */
[----:B-1----:R-:W1:Y:S02]  /*38f0*/  LDC.64 R20, c[0x0][0x390] ;  /* 0x0000e400ff147b82 */ /* 0x002e640000000a00 */
[----:B--2---:R-:W-:Y:S04]  /*3900*/  STG.E.64 desc[UR36][R16.64+0xc8280], R8 ;  /* 0x0c82800810007986 */ /* 0x004fe8000c101b24 */
[----:B------:R-:W2:Y:S04]  /*3910*/  LDG.E.64 R12, desc[UR36][R4.64+0x350] ;  /* 0x00035024040c7981 */ /* 0x000ea8000c1e1b00 */
[----:B--2---:R2:W-:Y:S04]  /*3920*/  STG.E.64 desc[UR36][R6.64], R12 ;  /* 0x0000000c06007986 */ /* 0x0045e8000c101b24 */
[----:B------:R-:W3:Y:S01]  /*3930*/  LDG.E.64 R10, desc[UR36][R4.64+0x358] ;  /* 0x00035824040a7981 */ /* 0x000ee2000c1e1b00 */
[----:B------:R-:W-:Y:S01]  /*3940*/  IADD3 R19, PT, PT, R3, 0xa8e1c0, RZ ;  /* 0x00a8e1c003137810 */ /* 0x000fe20007ffe0ff */
[----:B--2---:R-:W2:Y:S02]  /*3950*/  LDC.64 R12, c[0x0][0x390] ;  /* 0x0000e400ff0c7b82 */ /* 0x004ea40000000a00 */
[----:B---3--:R2:W-:Y:S04]  /*3960*/  STG.E.64 desc[UR36][R6.64+0xc8280], R10 ;  /* 0x0c82800a06007986 */ /* 0x0085e8000c101b24 */
[----:B------:R-:W3:Y:S01]  /*3970*/  LDG.E.64 R22, desc[UR36][R4.64+0x360] ;  /* 0x0003602404167981 */ /* 0x000ee2000c1e1b00 */
[----:B0-----:R-:W-:-:S05]  /*3980*/  IMAD.WIDE R14, R19, 0x8, R14 ;  /* 0x00000008130e7825 */ /* 0x001fca00078e020e */
[----:B---3--:R-:W-:Y:S04]  /*3990*/  STG.E.64 desc[UR36][R14.64], R22 ;  /* 0x000000160e007986 */ /* 0x008fe8000c101b24 */
[----:B------:R-:W3:Y:S01]  /*39a0*/  LDG.E.64 R8, desc[UR36][R4.64+0x368] ;  /* 0x0003682404087981 */ /* 0x000ee2000c1e1b00 */
[----:B------:R-:W-:-:S03]  /*39b0*/  IADD3 R19, PT, PT, R3, 0xac0260, RZ ;  /* 0x00ac026003137810 */ /* 0x000fc60007ffe0ff */
[----:B---3--:R-:W-:Y:S04]  /*39c0*/  STG.E.64 desc[UR36][R14.64+0xc8280], R8 ;  /* 0x0c8280080e007986 */ /* 0x008fe8000c101b24 */
[----:B------:R-:W3:Y:S01]  /*39d0*/  LDG.E.64 R16, desc[UR36][R4.64+0x370] ;  /* 0x0003702404107981 */ /* 0x000ee2000c1e1b00 */
[----:B--2---:R-:W-:-:S05]  /*39e0*/  IMAD.WIDE R6, R19, 0x8, R12 ;  /* 0x0000000813067825 */ /* 0x004fca00078e020c */
[----:B---3--:R0:W-:Y:S04]  /*39f0*/  STG.E.64 desc[UR36][R6.64], R16 ;  /* 0x0000001006007986 */ /* 0x0081e8000c101b24 */
[----:B------:R-:W2:Y:S01]  /*3a00*/  LDG.E.64 R10, desc[UR36][R4.64+0x378] ;  /* 0x00037824040a7981 */ /* 0x000ea2000c1e1b00 */
[----:B------:R-:W-:Y:S01]  /*3a10*/  IADD3 R19, PT, PT, R3, 0xaf2300, RZ ;  /* 0x00af230003137810 */ /* 0x000fe20007ffe0ff */
[----:B0-----:R-:W0:Y:S02]  /*3a20*/  LDC.64 R16, c[0x0][0x390] ;  /* 0x0000e400ff107b82 */ /* 0x001e240000000a00 */
[----:B--2---:R-:W-:Y:S04]  /*3a30*/  STG.E.64 desc[UR36][R6.64+0xc8280], R10 ;  /* 0x0c82800a06007986 */ /* 0x004fe8000c101b24 */
[----:B------:R-:W2:Y:S01]  /*3a40*/  LDG.E.64 R12, desc[UR36][R4.64+0x380] ;  /* 0x00038024040c7981 */ /* 0x000ea2000c1e1b00 */
[----:B-1----:R-:W-:-:S05]  /*3a50*/  IMAD.WIDE R8, R19, 0x8, R20 ;  /* 0x0000000813087825 */ /* 0x002fca00078e0214 */
[----:B--2---:R1:W-:Y:S04]  /*3a60*/  STG.E.64 desc[UR36][R8.64], R12 ;  /* 0x0000000c08007986 */ /* 0x0043e8000c101b24 */
[----:B------:R-:W2:Y:S01]  /*3a70*/  LDG.E.64 R14, desc[UR36][R4.64+0x388] ;  /* 0x00038824040e7981 */ /* 0x000ea2000c1e1b00 */
[----:B------:R-:W-:Y:S01]  /*3a80*/  VIADD R19, R3, 0xb243a0 ;  /* 0x00b243a003137836 */ /* 0x000fe20000000000 */
[----:B-1----:R-:W1:Y:S02]  /*3a90*/  LDC.64 R12, c[0x0][0x390] ;  /* 0x0000e400ff0c7b82 */ /* 0x002e640000000a00 */
[----:B--2---:R-:W-:Y:S04]  /*3aa0*/  STG.E.64 desc[UR36][R8.64+0xc8280], R14 ;  /* 0x0c82800e08007986 */ /* 0x004fe8000c101b24 */
[----:B------:R-:W2:Y:S01]  /*3ab0*/  LDG.E.64 R20, desc[UR36][R4.64+0x390] ;  /* 0x0003902404147981 */ /* 0x000ea2000c1e1b00 */
[----:B0-----:R-:W-:-:S05]  /*3ac0*/  IMAD.WIDE R6, R19, 0x8, R16 ;  /* 0x0000000813067825 */ /* 0x001fca00078e0210 */
[----:B--2---:R0:W-:Y:S04]  /*3ad0*/  STG.E.64 desc[UR36][R6.64], R20 ;  /* 0x0000001406007986 */ /* 0x0041e8000c101b24 */
        /* <DEDUP_REMOVED lines=8> */
[----:B------:R-:W-:Y:S01]  /*3b60*/  IADD3 R19, PT, PT, R3, 0xb884e0, RZ ;  /* 0x00b884e003137810 */ /* 0x000fe20007ffe0ff */
        /* <DEDUP_REMOVED lines=20> */
[----:B------:R-:W-:Y:S01]  /*3cb0*/  VIADD R19, R3, 0xc1e6c0 ;  /* 0x00c1e6c003137836 */ /* 0x000fe20000000000 */
        /* <DEDUP_REMOVED lines=309> */
[----:B--2---:R2:W-:Y:S04]  /*5010*/  STG.E.64 desc[UR36][R6.64+0xc8280], R10 ;  /* 0x0c82800a06007986 */ /* 0x0045e8000c101b24 */
[----:B------:R-:W3:Y:S01]  /*5020*/  LDG.E.64 R16, desc[UR36][R4.64+0x6a0] ;  /* 0x0006a02404107981 */ /* 0x000ee2000c1e1b00 */
[----:B-1----:R-:W-:-:S04]  /*5030*/  IMAD.WIDE R12, R19, 0x8, R14 ;  /* 0x00000008130c7825 */ /* 0x002fc800078e020e */
[----:B------:R-:W-:Y:S01]  /*5040*/  VIADD R9, R3, 0x14ea2e0 ;  /* 0x014ea2e003097836 */ /* 0x000fe20000000000 */
[----:B--2---:R-:W1:Y:S01]  /*5050*/  LDC.64 R6, c[0x0][0x390] ;  /* 0x0000e400ff067b82 */ /* 0x004e620000000a00 */
[----:B---3--:R-:W-:Y:S04]  /*5060*/  STG.E.64 desc[UR36][R12.64], R16 ;  /* 0x000000100c007986 */ /* 0x008fe8000c101b24 */
[----:B------:R-:W2:Y:S01]  /*5070*/  LDG.E.64 R14, desc[UR36][R4.64+0x6a8] ;  /* 0x0006a824040e7981 */ /* 0x000ea2000c1e1b00 */
[----:B0-----:R-:W-:-:S03]  /*5080*/  IMAD.WIDE R20, R9, 0x8, R20 ;  /* 0x0000000809147825 */ /* 0x001fc600078e0214 */
[----:B--2---:R0:W-:Y:S04]  /*5090*/  STG.E.64 desc[UR36][R12.64+0xc8280], R14 ;  /* 0x0c82800e0c007986 */ /* 0x0041e8000c101b24 */
[----:B------:R-:W2:Y:S01]  /*50a0*/  LDG.E.64 R22, desc[UR36][R4.64+0x6b0] ;  /* 0x0006b02404167981 */ /* 0x000ea2000c1e1b00 */
[----:B------:R-:W-:Y:S01]  /*50b0*/  IADD3 R3, PT, PT, R3, 0x151c380, RZ ;  /* 0x0151c38003037810 */ /* 0x000fe20007ffe0ff */
[----:B0-----:R-:W0:Y:S02]  /*50c0*/  LDC.64 R12, c[0x0][0x398] ;  /* 0x0000e600ff0c7b82 */ /* 0x001e240000000a00 */
[----:B--2---:R2:W-:Y:S04]  /*50d0*/  STG.E.64 desc[UR36][R20.64], R22 ;  /* 0x0000001614007986 */ /* 0x0045e8000c101b24 */
[----:B------:R-:W3:Y:S01]  /*50e0*/  LDG.E.64 R24, desc[UR36][R4.64+0x6b8] ;  /* 0x0006b82404187981 */ /* 0x000ee2000c1e1b00 */
[----:B-1----:R-:W-:-:S03]  /*50f0*/  IMAD.WIDE R6, R3, 0x8, R6 ;  /* 0x0000000803067825 */ /* 0x002fc600078e0206 */
[----:B---3--:R2:W-:Y:S04]  /*5100*/  STG.E.64 desc[UR36][R20.64+0xc8280], R24 ;  /* 0x0c82801814007986 */ /* 0x0085e8000c101b24 */
[----:B------:R-:W3:Y:S01]  /*5110*/  LDG.E.64 R8, desc[UR36][R4.64+0x6c0] ;  /* 0x0006c02404087981 */ /* 0x000ee2000c1e1b00 */
[----:B0-----:R-:W-:-:S04]  /*5120*/  ISETP.NE.AND P0, PT, R13, 0x109, PT ;  /* 0x000001090d00780c */ /* 0x001fc80003f05270 */
[----:B------:R-:W-:Y:S01]  /*5130*/  ISETP.NE.OR P0, PT, R12, 0x8e, P0 ;  /* 0x0000008e0c00780c */ /* 0x000fe20000705670 */
[----:B---3--:R2:W-:Y:S04]  /*5140*/  STG.E.64 desc[UR36][R6.64], R8 ;  /* 0x0000000806007986 */ /* 0x0085e8000c101b24 */
[----:B------:R-:W3:Y:S04]  /*5150*/  LDG.E.64 R10, desc[UR36][R4.64+0x6c8] ;  /* 0x0006c824040a7981 */ /* 0x000ee8000c1e1b00 */
[----:B---3--:R2:W-:Y:S04]  /*5160*/  STG.E.64 desc[UR36][R6.64+0xc8280], R10 ;  /* 0x0c82800a06007986 */ /* 0x0085e8000c101b24 */
[----:B------:R-:W-:Y:S05]  /*5170*/  @P0 EXIT ;  /* 0x000000000000094d */ /* 0x000fea0003800000 */
[----:B------:R-:W0:Y:S01]  /*5180*/  LDCU.64 UR4, c[0x0][0x390] ;  /* 0x00007200ff0477ac */ /* 0x000e220008000a00 */
[----:B--2---:R-:W-:Y:S01]  /*5190*/  HFMA2 R22, -RZ, RZ, 0, 0 ;  /* 0x00000000ff167431 */ /* 0x004fe200000001ff */
[----:B0-----:R-:W-:-:S04]  /*51a0*/  UIADD3 UR4, UP0, UPT, UR4, 0x116548, URZ ;  /* 0x0011654804047890 */ /* 0x001fc8000ff1e0ff */
[----:B------:R-:W-:Y:S02]  /*51b0*/  UIADD3.X UR5, UPT, UPT, URZ, UR5, URZ, UP0, !UPT ;  /* 0x00000005ff057290 */ /* 0x000fe400087fe4ff */
[----:B------:R-:W-:-:S04]  /*51c0*/  MOV R16, UR4 ;  /* 0x0000000400107c02 */ /* 0x000fc80008000f00 */
[----:B------:R-:W-:-:S07]  /*51d0*/  MOV R17, UR5 ;  /* 0x0000000500117c02 */ /* 0x000fce0008000f00 */
.L_x_17:
[----:B------:R-:W2:Y:S01]  /*51e0*/  LDG.E.64 R8, desc[UR36][R16.64+-0xc8280] ;  /* 0xf37d802410087981 */ /* 0x000ea2000c1e1b00 */
[----:B------:R-:W-:Y:S01]  /*51f0*/  IMAD.MOV.U32 R23, RZ, RZ, 0x8e ;  /* 0x0000008eff177424 */ /* 0x000fe200078e00ff */
[----:B------:R-:W-:Y:S01]  /*5200*/  MOV R0, 0x109 ;  /* 0x0000010900007802 */ /* 0x000fe20000000f00 */
[----:B------:R-:W0:Y:S01]  /*5210*/  LDCU.64 UR4, c[0x4][URZ] ;  /* 0x01000000ff0477ac */ /* 0x000e220008000a00 */
[----:B------:R-:W-:Y:S01]  /*5220*/  MOV R19, 0x10 ;  /* 0x0000001000137802 */ /* 0x000fe20000000f00 */
[----:B------:R-:W-:Y:S01]  /*5230*/  IMAD.MOV.U32 R7, RZ, RZ, R2 ;  /* 0x000000ffff077224 */ /* 0x000fe200078e0002 */
[----:B------:R1:W-:Y:S01]  /*5240*/  STL.64 [R1], R22 ;  /* 0x0000001601007387 */ /* 0x0003e20000100a00 */
[----:B------:R-:W-:Y:S01]  /*5250*/  MOV R6, R18 ;  /* 0x0000001200067202 */ /* 0x000fe20000000f00 */
[----:B------:R1:W3:Y:S02]  /*5260*/  LDC.64 R10, c[0x4][R19] ;  /* 0x01000000130a7b82 */ /* 0x0002e40000000a00 */
[----:B------:R1:W-:Y:S01]  /*5270*/  STL [R1+0x8], R0 ;  /* 0x0000080001007387 */ /* 0x0003e20000100800 */
[----:B0-----:R-:W-:-:S02]  /*5280*/  MOV R4, UR4 ;  /* 0x0000000400047c02 */ /* 0x001fc40008000f00 */
[----:B------:R-:W-:Y:S01]  /*5290*/  MOV R5, UR5 ;  /* 0x0000000500057c02 */ /* 0x000fe20008000f00 */
[----:B--23--:R1:W-:Y:S06]  /*52a0*/  STL.64 [R1+0x10], R8 ;  /* 0x0000100801007387 */ /* 0x00c3ec0000100a00 */
[----:B------:R-:W-:-:S07]  /*52b0*/  LEPC R20, `(.L_x_15) ;  /* 0x000000001014794e */ /* 0x000fce0000000000 */
[----:B-1----:R-:W-:Y:S05]  /*52c0*/  CALL.ABS.NOINC R10 ;  /* 0x000000000a007343 */ /* 0x002fea0003c00000 */
.L_x_15:
[----:B------:R-:W2:Y:S01]  /*52d0*/  LDG.E.64 R8, desc[UR36][R16.64] ;  /* 0x0000002410087981 */ /* 0x000ea2000c1e1b00 */
[----:B------:R-:W-:Y:S01]  /*52e0*/  HFMA2 R0, -RZ, RZ, 0, 1.5795230865478515625e-05 ;  /* 0x00000109ff007431 */ /* 0x000fe200000001ff */
[----:B------:R-:W-:Y:S01]  /*52f0*/  IADD3 R10, PT, PT, R22, 0x1, RZ ;  /* 0x00000001160a7810 */ /* 0x000fe20007ffe0ff */
[----:B------:R0:W1:Y:S01]  /*5300*/  LDC.64 R12, c[0x4][R19] ;  /* 0x01000000130c7b82 */ /* 0x0000620000000a00 */
[----:B------:R-:W-:Y:S01]  /*5310*/  MOV R11, 0x8e ;  /* 0x0000008e000b7802 */ /* 0x000fe20000000f00 */
[----:B------:R-:W3:Y:S01]  /*5320*/  LDCU.64 UR4, c[0x4][URZ] ;  /* 0x01000000ff0477ac */ /* 0x000ee20008000a00 */
[----:B------:R-:W-:Y:S01]  /*5330*/  MOV R6, R18 ;  /* 0x0000001200067202 */ /* 0x000fe20000000f00 */
[----:B------:R0:W-:Y:S01]  /*5340*/  STL [R1+0x8], R0 ;  /* 0x0000080001007387 */ /* 0x0001e20000100800 */
[----:B------:R-:W-:-:S03]  /*5350*/  MOV R7, R2 ;  /* 0x0000000200077202 */ /* 0x000fc60000000f00 */
[----:B------:R0:W-:Y:S01]  /*5360*/  STL.64 [R1], R10 ;  /* 0x0000000a01007387 */ /* 0x0001e20000100a00 */
[----:B---3--:R-:W-:Y:S01]  /*5370*/  MOV R4, UR4 ;  /* 0x0000000400047c02 */ /* 0x008fe20008000f00 */
[----:B------:R-:W-:Y:S02]  /*5380*/  IMAD.U32 R5, RZ, RZ, UR5 ;  /* 0x00000005ff057e24 */ /* 0x000fe4000f8e00ff */
[----:B-12---:R0:W-:Y:S05]  /*5390*/  STL.64 [R1+0x10], R8 ;  /* 0x0000100801007387 */ /* 0x0061ea0000100a00 */
[----:B------:R-:W-:-:S07]  /*53a0*/  LEPC R20, `(.L_x_16) ;  /* 0x000000001014794e */ /* 0x000fce0000000000 */
[----:B0-----:R-:W-:Y:S05]  /*53b0*/  CALL.ABS.NOINC R12 ;  /* 0x000000000c007343 */ /* 0x001fea0003c00000 */
.L_x_16:
[----:B------:R-:W-:Y:S02]  /*53c0*/  IADD3 R22, PT, PT, R22, 0x2, RZ ;  /* 0x0000000216167810 */ /* 0x000fe40007ffe0ff */
[----:B------:R-:W-:Y:S02]  /*53d0*/  IADD3 R16, P1, PT, R16, 0x190500, RZ ;  /* 0x0019050010107810 */ /* 0x000fe40007f3e0ff */
[----:B------:R-:W-:Y:S02]  /*53e0*/  ISETP.NE.AND P0, PT, R22, 0xda, PT ;  /* 0x000000da1600780c */ /* 0x000fe40003f05270 */
[----:B------:R-:W-:-:S11]  /*53f0*/  IADD3.X R17, PT, PT, RZ, R17, RZ, P1, !PT ;  /* 0x00000011ff117210 */ /* 0x000fd60000ffe4ff */
[----:B------:R-:W-:Y:S05]  /*5400*/  @P0 BRA `(.L_x_17) ;  /* 0xfffffffc00740947 */ /* 0x000fea000383ffff */
[----:B------:R-:W-:Y:S05]  /*5410*/  EXIT ;  /* 0x000000000000794d */ /* 0x000fea0003800000 */
.L_x_18:
        /* <DEDUP_REMOVED lines=14> */
.L_x_46:


//--------------------- .text._Z12store_vectorPdS_ii --------------------------
	.section	.text._Z12store_vectorPdS_ii,"ax",@progbits
	.align	128
        .global         _Z12store_vectorPdS_ii
        .type           _Z12store_vectorPdS_ii,@function
        .size           _Z12store_vectorPdS_ii,(.L_x_47 - _Z12store_vectorPdS_ii)
        .other          _Z12store_vectorPdS_ii,@"STO_CUDA_ENTRY STV_DEFAULT"
_Z12store_vectorPdS_ii:
.text._Z12store_vectorPdS_ii:
[----:B------:R-:W-:Y:S08]  /*0000*/  LDC R1, c[0x0][0x37c] ;  /* 0x0000df00ff017b82 */ /* 0x000ff00000000800 */
[----:B------:R-:W0:Y:S01]  /*0010*/  LDC.64 R6, c[0x0][0x380] ;  /* 0x0000e000ff067b82 */ /* 0x000e220000000a00 */
[----:B------:R-:W0:Y:S07]  /*0020*/  LDCU.64 UR4, c[0x0][0x358] ;  /* 0x00006b00ff0477ac */ /* 0x000e2e0008000a00 */
[----:B------:R-:W1:Y:S08]  /*0030*/  LDC.64 R4, c[0x0][0x390] ;  /* 0x0000e400ff047b82 */ /* 0x000e700000000a00 */
[----:B------:R-:W2:Y:S01]  /*0040*/  LDC.64 R2, c[0x0][0x388] ;  /* 0x0000e200ff027b82 */ /* 0x000ea20000000a00 */
[----:B0-----:R-:W3:Y:S01]  /*0050*/  LDG.E.64 R10, desc[UR4][R6.64] ;  /* 0x00000004060a7981 */ /* 0x001ee2000c1e1b00 */
[----:B-1----:R-:W-:-:S04]  /*0060*/  IMAD R5, R4, 0x118, R5 ;  /* 0x0000011804057824 */ /* 0x002fc800078e0205 */
[----:B--2---:R-:W-:-:S05]  /*0070*/  IMAD.WIDE R8, R5, 0x8, R2 ;  /* 0x0000000805087825 */ /* 0x004fca00078e0202 */
[----:B---3--:R0:W-:Y:S04]  /*0080*/  STG.E.64 desc[UR4][R8.64], R10 ;  /* 0x0000000a08007986 */ /* 0x0081e8000c101b04 */
        /* <DEDUP_REMOVED lines=13> */
[----:B------:R-:W-:-:S03]  /*0160*/  IADD3 R13, PT, PT, R5, 0x961e0, RZ ;  /* 0x000961e0050d7810 */ /* 0x000fc60007ffe0ff */
        /* <DEDUP_REMOVED lines=279> */
[----:B--2---:R2:W-:Y:S04]  /*12e0*/  STG.E.64 desc[UR4][R16.64], R18 ;  /* 0x0000001210007986 */ /* 0x0045e8000c101b04 */
[----:B-1----:R-:W3:Y:S01]  /*12f0*/  LDG.E.64 R10, desc[UR4][R6.64+0x318] ;  /* 0x00031804060a7981 */ /* 0x002ee2000c1e1b00 */
[----:B------:R-:W1:Y:S01]  /*1300*/  LDC.64 R24, c[0x0][0x380] ;  /* 0x0000e000ff187b82 */ /* 0x000e620000000a00 */
[----:B------:R-:W-:Y:S02]  /*1310*/  IADD3 R13, PT, PT, R5, 0x9c5f40, RZ ;  /* 0x009c5f40050d7810 */ /* 0x000fe40007ffe0ff */
[----:B---3--:R3:W-:Y:S04]  /*1320*/  STG.E.64 desc[UR4][R16.64+0xc8280], R10 ;  /* 0x0c82800a10007986 */ /* 0x0087e8000c101b04 */
[----:B------:R-:W4:Y:S01]  /*1330*/  LDG.E.64 R20, desc[UR4][R6.64+0x320] ;  /* 0x0003200406147981 */ /* 0x000f22000c1e1b00 */
[----:B------:R-:W-:Y:S01]  /*1340*/  IMAD.WIDE R12, R13, 0x8, R2 ;  /* 0x000000080d0c7825 */ /* 0x000fe200078e0202 */
[----:B0-----:R-:W0:Y:S04]  /*1350*/  LDC.64 R14, c[0x0][0x380] ;  /* 0x0000e000ff0e7b82 */ /* 0x001e280000000a00 */
[----:B----4-:R4:W-:Y:S04]  /*1360*/  STG.E.64 desc[UR4][R12.64], R20 ;  /* 0x000000140c007986 */ /* 0x0109e8000c101b04 */
[----:B-1----:R-:W5:Y:S01]  /*1370*/  LDG.E.64 R8, desc[UR4][R24.64+0x328] ;  /* 0x0003280418087981 */ /* 0x002f62000c1e1b00 */
[----:B--2---:R-:W1:Y:S01]  /*1380*/  LDC.64 R18, c[0x0][0x380] ;  /* 0x0000e000ff127b82 */ /* 0x004e620000000a00 */
[----:B---3--:R-:W-:-:S02]  /*1390*/  IADD3 R11, PT, PT, R5, 0x9f7fe0, RZ ;  /* 0x009f7fe0050b7810 */ /* 0x008fc40007ffe0ff */
[----:B-----5:R2:W-:Y:S04]  /*13a0*/  STG.E.64 desc[UR4][R12.64+0xc8280], R8 ;  /* 0x0c8280080c007986 */ /* 0x0205e8000c101b04 */
[----:B0-----:R-:W3:Y:S01]  /*13b0*/  LDG.E.64 R14, desc[UR4][R14.64+0x330] ;  /* 0x000330040e0e7981 */ /* 0x001ee2000c1e1b00 */
[----:B------:R-:W-:Y:S01]  /*13c0*/  IMAD.WIDE R6, R11, 0x8, R2 ;  /* 0x000000080b067825 */ /* 0x000fe200078e0202 */
[----:B------:R-:W0:Y:S04]  /*13d0*/  LDC.64 R16, c[0x0][0x380] ;  /* 0x0000e000ff107b82 */ /* 0x000e280000000a00 */
[----:B---3--:R-:W-:Y:S04]  /*13e0*/  STG.E.64 desc[UR4][R6.64], R14 ;  /* 0x0000000e06007986 */ /* 0x008fe8000c101b04 */
[----:B-1----:R-:W3:Y:S01]  /*13f0*/  LDG.E.64 R10, desc[UR4][R18.64+0x338] ;  /* 0x00033804120a7981 */ /* 0x002ee2000c1e1b00 */
[----:B----4-:R-:W1:Y:S01]  /*1400*/  LDC.64 R20, c[0x0][0x380] ;  /* 0x0000e000ff147b82 */ /* 0x010e620000000a00 */
[----:B--2---:R-:W-:-:S02]  /*1410*/  IADD3 R9, PT, PT, R5, 0xa2a080, RZ ;  /* 0x00a2a08005097810 */ /* 0x004fc40007ffe0ff */
[----:B---3--:R2:W-:Y:S04]  /*1420*/  STG.E.64 desc[UR4][R6.64+0xc8280], R10 ;  /* 0x0c82800a06007986 */ /* 0x0085e8000c101b04 */
[----:B0-----:R-:W3:Y:S01]  /*1430*/  LDG.E.64 R16, desc[UR4][R16.64+0x340] ;  /* 0x0003400410107981 */ /* 0x001ee2000c1e1b00 */
[----:B------:R-:W-:Y:S01]  /*1440*/  IMAD.WIDE R8, R9, 0x8, R2 ;  /* 0x0000000809087825 */ /* 0x000fe200078e0202 */
[----:B------:R-:W0:Y:S04]  /*1450*/  LDC.64 R22, c[0x0][0x380] ;  /* 0x0000e000ff167b82 */ /* 0x000e280000000a00 */
[----:B---3--:R-:W-:Y:S04]  /*1460*/  STG.E.64 desc[UR4][R8.64], R16 ;  /* 0x0000001008007986 */ /* 0x008fe8000c101b04 */
[----:B-1----:R-:W3:Y:S01]  /*1470*/  LDG.E.64 R12, desc[UR4][R20.64+0x348] ;  /* 0x00034804140c7981 */ /* 0x002ee2000c1e1b00 */
[----:B------:R-:W1:Y:S01]  /*1480*/  LDC.64 R18, c[0x0][0x380] ;  /* 0x0000e000ff127b82 */ /* 0x000e620000000a00 */
        /* <DEDUP_REMOVED lines=429> */
[----:B---3--:R3:W-:Y:S04]  /*2f60*/  STG.E.64 desc[UR4][R8.64], R16 ;  /* 0x0000001008007986 */ /* 0x0087e8000c101b04 */
[----:B-1----:R-:W4:Y:S01]  /*2f70*/  LDG.E.64 R12, desc[UR4][R20.64+0x6a8] ;  /* 0x0006a804140c7981 */ /* 0x002f22000c1e1b00 */
[----:B------:R-:W1:Y:S01]  /*2f80*/  LDC.64 R18, c[0x0][0x380] ;  /* 0x0000e000ff127b82 */ /* 0x000e620000000a00 */
[----:B--2---:R-:W-:-:S02]  /*2f90*/  IADD3 R11, PT, PT, R5, 0x14ea2e0, RZ ;  /* 0x014ea2e0050b7810 */ /* 0x004fc40007ffe0ff */
[----:B----4-:R-:W-:Y:S04]  /*2fa0*/  STG.E.64 desc[UR4][R8.64+0xc8280], R12 ;  /* 0x0c82800c08007986 */ /* 0x010fe8000c101b04 */
[----:B0-----:R-:W2:Y:S01]  /*2fb0*/  LDG.E.64 R14, desc[UR4][R22.64+0x6b0] ;  /* 0x0006b004160e7981 */ /* 0x001ea2000c1e1b00 */
[----:B------:R-:W-:Y:S01]  /*2fc0*/  IMAD.WIDE R10, R11, 0x8, R2 ;  /* 0x000000080b0a7825 */ /* 0x000fe200078e0202 */
[----:B------:R-:W0:Y:S04]  /*2fd0*/  LDC.64 R6, c[0x0][0x380] ;  /* 0x0000e000ff067b82 */ /* 0x000e280000000a00 */
[----:B--2---:R-:W-:Y:S04]  /*2fe0*/  STG.E.64 desc[UR4][R10.64], R14 ;  /* 0x0000000e0a007986 */ /* 0x004fe8000c101b04 */
[----:B-1----:R-:W2:Y:S01]  /*2ff0*/  LDG.E.64 R18, desc[UR4][R18.64+0x6b8] ;  /* 0x0006b80412127981 */ /* 0x002ea2000c1e1b00 */
[----:B---3--:R-:W1:Y:S01]  /*3000*/  LDC.64 R16, c[0x0][0x380] ;  /* 0x0000e000ff107b82 */ /* 0x008e620000000a00 */
[----:B------:R-:W-:-:S02]  /*3010*/  IADD3 R5, PT, PT, R5, 0x151c380, RZ ;  /* 0x0151c38005057810 */ /* 0x000fc40007ffe0ff */
[----:B--2---:R-:W-:Y:S04]  /*3020*/  STG.E.64 desc[UR4][R10.64+0xc8280], R18 ;  /* 0x0c8280120a007986 */ /* 0x004fe8000c101b04 */
[----:B0-----:R-:W2:Y:S01]  /*3030*/  LDG.E.64 R6, desc[UR4][R6.64+0x6c0] ;  /* 0x0006c00406067981 */ /* 0x001ea2000c1e1b00 */
[----:B------:R-:W-:-:S05]  /*3040*/  IMAD.WIDE R2, R5, 0x8, R2 ;  /* 0x0000000805027825 */ /* 0x000fca00078e0202 */
[----:B--2---:R-:W-:Y:S04]  /*3050*/  STG.E.64 desc[UR4][R2.64], R6 ;  /* 0x0000000602007986 */ /* 0x004fe8000c101b04 */
[----:B-1----:R-:W2:Y:S04]  /*3060*/  LDG.E.64 R4, desc[UR4][R16.64+0x6c8] ;  /* 0x0006c80410047981 */ /* 0x002ea8000c1e1b00 */
[----:B--2---:R-:W-:Y:S01]  /*3070*/  STG.E.64 desc[UR4][R2.64+0xc8280], R4 ;  /* 0x0c82800402007986 */ /* 0x004fe2000c101b04 */
[----:B------:R-:W-:Y:S05]  /*3080*/  EXIT ;  /* 0x000000000000794d */ /* 0x000fea0003800000 */
.L_x_19:
        /* <DEDUP_REMOVED lines=15> */
.L_x_47:


//--------------------- .text._Z12shift_vectorPdS_ --------------------------
	.section	.text._Z12shift_vectorPdS_,"ax",@progbits
	.align	128
        .global         _Z12shift_vectorPdS_
        .type           _Z12shift_vectorPdS_,@function
        .size           _Z12shift_vectorPdS_,(.L_x_48 - _Z12shift_vectorPdS_)
        .other          _Z12shift_vectorPdS_,@"STO_CUDA_ENTRY STV_DEFAULT"
_Z12shift_vectorPdS_:
.text._Z12shift_vectorPdS_:
[----:B------:R-:W-:Y:S08]  /*0000*/  LDC R1, c[0x0][0x37c] ;  /* 0x0000df00ff017b82 */ /* 0x000ff00000000800 */
[----:B------:R-:W0:Y:S01]  /*0010*/  LDC.64 R6, c[0x0][0x380] ;  /* 0x0000e000ff067b82 */ /* 0x000e220000000a00 */
[----:B------:R-:W0:Y:S01]  /*0020*/  LDCU.64 UR6, c[0x0][0x358] ;  /* 0x00006b00ff0677ac */ /* 0x000e220008000a00 */
[----:B------:R-:W1:Y:S01]  /*0030*/  LDCU.64 UR4, c[0x0][0x380] ;  /* 0x00007000ff0477ac */ /* 0x000e620008000a00 */
[----:B0-----:R-:W2:Y:S04]  /*0040*/  LDG.E.64 R2, desc[UR6][R6.64+0x8] ;  /* 0x0000080606027981 */ /* 0x001ea8000c1e1b00 */
[----:B------:R-:W2:Y:S01]  /*0050*/  LDG.E.64 R4, desc[UR6][R6.64] ;  /* 0x0000000606047981 */ /* 0x000ea2000c1e1b00 */
[----:B-1----:R-:W-:Y:S01]  /*0060*/  UIADD3 UR4, UP0, UPT, UR4, 0x8, URZ ;  /* 0x0000000804047890 */ /* 0x002fe2000ff1e0ff */
[----:B------:R-:W-:-:S03]  /*0070*/  MOV R0, 0x2 ;  /* 0x0000000200007802 */ /* 0x000fc60000000f00 */
[----:B------:R-:W-:-:S04]  /*0080*/  UIADD3 UR4, UP1, UPT, UR4, 0x10, URZ ;  /* 0x0000001004047890 */ /* 0x000fc8000ff3e0ff */
[----:B------:R-:W-:-:S06]  /*0090*/  UIADD3.X UR5, UPT, UPT, URZ, URZ, UR5, UP1, UP0 ;  /* 0x000000ffff057290 */ /* 0x000fcc0008fe0405 */
[----:B------:R-:W-:Y:S01]  /*00a0*/  MOV R9, UR5 ;  /* 0x0000000500097c02 */ /* 0x000fe20008000f00 */
[----:B--2---:R-:W-:Y:S01]  /*00b0*/  DSETP.GT.AND P0, PT, R2, R4, PT ;  /* 0x000000040200722a */ /* 0x004fe20003f04000 */
[----:B------:R-:W-:-:S05]  /*00c0*/  IMAD.U32 R4, RZ, RZ, UR4 ;  /* 0x00000004ff047e24 */ /* 0x000fca000f8e00ff */
[----:B------:R-:W-:-:S08]  /*00d0*/  SEL R5, RZ, 0x1, !P0 ;  /* 0x00000001ff057807 */ /* 0x000fd00004000000 */
.L_x_20:
[----:B------:R-:W0:Y:S01]  /*00e0*/  LDC.64 R2, c[0x0][0x380] ;  /* 0x0000e000ff027b82 */ /* 0x000e220000000a00 */
[----:B------:R-:W-:Y:S01]  /*00f0*/  IMAD.MOV.U32 R6, RZ, RZ, R4 ;  /* 0x000000ffff067224 */ /* 0x000fe200078e0004 */
[----:B------:R-:W-:-:S05]  /*0100*/  MOV R7, R9 ;  /* 0x0000000900077202 */ /* 0x000fca0000000f00 */
[----:B------:R-:W2:Y:S01]  /*0110*/  LDG.E.64 R8, desc[UR6][R6.64+-0x8] ;  /* 0xfffff80606087981 */ /* 0x000ea2000c1e1b00 */
[----:B0-----:R-:W-:-:S06]  /*0120*/  IMAD.WIDE.U32 R10, R5, 0x8, R2 ;  /* 0x00000008050a7825 */ /* 0x001fcc00078e0002 */
[----:B------:R-:W2:Y:S02]  /*0130*/  LDG.E.64 R10, desc[UR6][R10.64] ;  /* 0x000000060a0a7981 */ /* 0x000ea4000c1e1b00 */
[----:B--2---:R-:W-:Y:S02]  /*0140*/  DSETP.GT.AND P0, PT, R8, R10, PT ;  /* 0x0000000a0800722a */ /* 0x004fe40003f04000 */
[----:B------:R-:W2:Y:S04]  /*0150*/  LDG.E.64 R8, desc[UR6][R6.64] ;  /* 0x0000000606087981 */ /* 0x000ea8000c1e1b00 */
[----:B------:R-:W-:-:S05]  /*0160*/  SEL R5, R0, R5, P0 ;  /* 0x0000000500057207 */ /* 0x000fca0000000000 */
        /* <DEDUP_REMOVED lines=171> */
[----:B------:R-:W2:Y:S01]  /*0c20*/  LDG.E.64 R12, desc[UR6][R12.64] ;  /* 0x000000060c0c7981 */ /* 0x000ea2000c1e1b00 */
[----:B------:R-:W-:Y:S01]  /*0c30*/  IADD3 R4, P1, PT, R6, 0x120, RZ ;  /* 0x0000012006047810 */ /* 0x000fe20007f3e0ff */
[----:B--2---:R-:W-:-:S14]  /*0c40*/  DSETP.GT.AND P0, PT, R8, R12, PT ;  /* 0x0000000c0800722a */ /* 0x004fdc0003f04000 */
[C---:B------:R-:W-:Y:S01]  /*0c50*/  @P0 VIADD R5, R0.reuse, 0x23 ;  /* 0x0000002300050836 */ /* 0x040fe20000000000 */
[----:B------:R-:W-:-:S04]  /*0c60*/  IADD3 R0, PT, PT, R0, 0x24, RZ ;  /* 0x0000002400007810 */ /* 0x000fc80007ffe0ff */
[----:B------:R-:W-:Y:S01]  /*0c70*/  ISETP.NE.AND P0, PT, R0, 0xda, PT ;  /* 0x000000da0000780c */ /* 0x000fe20003f05270 */
[----:B------:R-:W-:-:S12]  /*0c80*/  IMAD.X R9, RZ, RZ, R7, P1 ;  /* 0x000000ffff097224 */ /* 0x000fd800008e0607 */
[----:B------:R-:W-:Y:S05]  /*0c90*/  @P0 BRA `(.L_x_20) ;  /* 0xfffffff400100947 */ /* 0x000fea000383ffff */
[----:B------:R-:W-:-:S04]  /*0ca0*/  IMAD.WIDE.U32 R8, P0, R5, -0x69b02594, RZ ;  /* 0x964fda6c05087825 */ /* 0x000fc800078000ff */
[----:B------:R-:W-:Y:S01]  /*0cb0*/  IMAD.WIDE.U32 R6, R5, 0x964fda7, RZ ;  /* 0x0964fda705067825 */ /* 0x000fe200078e00ff */
[----:B------:R-:W-:Y:S01]  /*0cc0*/  IADD3.X R11, PT, PT, RZ, RZ, RZ, P0, !PT ;  /* 0x000000ffff0b7210 */ /* 0x000fe200007fe4ff */
[----:B------:R-:W0:Y:S01]  /*0cd0*/  LDC.64 R12, c[0x0][0x388] ;  /* 0x0000e200ff0c7b82 */ /* 0x000e220000000a00 */
[----:B------:R-:W1:Y:S01]  /*0ce0*/  LDCU.64 UR4, c[0x0][0x388] ;  /* 0x00007100ff0477ac */ /* 0x000e620008000a00 */
[----:B------:R-:W-:Y:S01]  /*0cf0*/  IMAD.MOV.U32 R10, RZ, RZ, R9 ;  /* 0x000000ffff0a7224 */ /* 0x000fe200078e0009 */
[----:B------:R-:W-:Y:S01]  /*0d00*/  IADD3 RZ, P0, PT, R7, R8, RZ ;  /* 0x0000000807ff7210 */ /* 0x000fe20007f1e0ff */
[----:B------:R-:W-:-:S04]  /*0d10*/  IMAD.WIDE.U32 R6, R5, 0x8, R2 ;  /* 0x0000000805067825 */ /* 0x000fc800078e0002 */
[----:B------:R-:W-:-:S05]  /*0d20*/  IMAD.WIDE.U32.X R8, RZ, -0x69b02594, R10, P0 ;  /* 0x964fda6cff087825 */ /* 0x000fca00000e040a */
[--C-:B------:R-:W-:Y:S02]  /*0d30*/  SHF.R.U32.HI R0, RZ, 0x7, R9.reuse ;  /* 0x00000007ff007819 */ /* 0x100fe40000011609 */
[----:B------:R-:W-:-:S03]  /*0d40*/  SHF.R.U64 R11, R8, 0x7, R9 ;  /* 0x00000007080b7819 */ /* 0x000fc60000001209 */
[----:B------:R-:W-:Y:S02]  /*0d50*/  IMAD R0, R0, -0x6d0, RZ ;  /* 0xfffff93000007824 */ /* 0x000fe400078e02ff */
[----:B------:R-:W-:-:S05]  /*0d60*/  IMAD.WIDE.U32 R8, R11, -0x6d0, R6 ;  /* 0xfffff9300b087825 */ /* 0x000fca00078e0006 */
[----:B------:R-:W-:-:S06]  /*0d70*/  IADD3 R9, PT, PT, R9, -R11, R0 ;  /* 0x8000000b09097210 */ /* 0x000fcc0007ffe000 */
        /* <DEDUP_REMOVED lines=8> */
[----:B------:R-:W-:-:S04]  /*0e00*/  IADD3 R19, P0, PT, R5, 0x2, RZ ;  /* 0x0000000205137810 */ /* 0x000fc80007f1e0ff */
[----:B------:R-:W-:Y:S01]  /*0e10*/  IADD3.X R21, PT, PT, RZ, RZ, RZ, P0, !PT ;  /* 0x000000ffff157210 */ /* 0x000fe200007fe4ff */
[----:B0-----:R0:W-:Y:S04]  /*0e20*/  STG.E.64 desc[UR6][R12.64], R8 ;  /* 0x000000080c007986 */ /* 0x0011e8000c101b06 */
        /* <DEDUP_REMOVED lines=8> */
[----:B0-----:R-:W-:-:S04]  /*0eb0*/  IMAD.WIDE.U32.X R8, R21, -0x69b02594, R18, P1 ;  /* 0x964fda6c15087825 */ /* 0x001fc800008e0412 */
[----:B------:R-:W-:Y:S01]  /*0ec0*/  IMAD.X R15, RZ, RZ, R7, P0 ;  /* 0x000000ffff0f7224 */ /* 0x000fe200000e0607 */
        /* <DEDUP_REMOVED lines=8> */
[----:B------:R-:W-:-:S05]  /*0f50*/  VIADD R0, R5, 0x3 ;  /* 0x0000000305007836 */ /* 0x000fca0000000000 */
[----:B------:R-:W-:-:S05]  /*0f60*/  SHF.R.U32.HI R0, RZ, 0x1, R0 ;  /* 0x00000001ff007819 */ /* 0x000fca0000011600 */
[----:B------:R-:W-:-:S05]  /*0f70*/  IMAD.HI.U32 R0, R0, -0x69b02593, RZ ;  /* 0x964fda6d00007827 */ /* 0x000fca00078e00ff */
[----:B------:R-:W-:-:S05]  /*0f80*/  SHF.R.U32.HI R0, RZ, 0x6, R0 ;  /* 0x00000006ff007819 */ /* 0x000fca0000011600 */
[----:B------:R-:W-:-:S05]  /*0f90*/  IMAD R0, R0, -0xda, R5 ;  /* 0xffffff2600007824 */ /* 0x000fca00078e0205 */
[----:B------:R-:W-:-:S05]  /*0fa0*/  IADD3 R9, PT, PT, R0, 0x3, RZ ;  /* 0x0000000300097810 */ /* 0x000fca0007ffe0ff */
[----:B------:R-:W-:Y:S01]  /*0fb0*/  IMAD.WIDE.U32 R8, R9, 0x8, R2 ;  /* 0x0000000809087825 */ /* 0x000fe200078e0002 */
[----:B------:R-:W-:-:S05]  /*0fc0*/  IADD3 R19, P0, PT, R5, 0x4, RZ ;  /* 0x0000000405137810 */ /* 0x000fca0007f1e0ff */
[----:B------:R-:W-:Y:S01]  /*0fd0*/  IMAD.X R21, RZ, RZ, RZ, P0 ;  /* 0x000000ffff157224 */ /* 0x000fe200000e06ff */
[----:B--2---:R2:W-:Y:S04]  /*0fe0*/  STG.E.64 desc[UR6][R12.64+0x10], R14 ;  /* 0x0000100e0c007986 */ /* 0x0045e8000c101b06 */
[----:B------:R-:W3:Y:S01]  /*0ff0*/  LDG.E.64 R8, desc[UR6][R8.64] ;  /* 0x0000000608087981 */ /* 0x000ee2000c1e1b00 */
        /* <DEDUP_REMOVED lines=10> */
[----:B--2---:R-:W-:-:S03]  /*10a0*/  SHF.R.U64 R15, R10, 0x7, R11 ;  /* 0x000000070a0f7819 */ /* 0x004fc6000000120b */
[----:B------:R-:W-:Y:S02]  /*10b0*/  IMAD R0, R0, -0x6d0, RZ ;  /* 0xfffff93000007824 */ /* 0x000fe400078e02ff */
[----:B------:R-:W-:-:S04]  /*10c0*/  IMAD.WIDE.U32 R10, R15, -0x6d0, R16 ;  /* 0xfffff9300f0a7825 */ /* 0x000fc800078e0010 */
[----:B------:R-:W-:Y:S01]  /*10d0*/  IMAD.MOV.U32 R14, RZ, RZ, R10 ;  /* 0x000000ffff0e7224 */ /* 0x000fe200078e000a */
[----:B------:R-:W-:Y:S01]  /*10e0*/  IADD3 R15, PT, PT, R11, -R15, R0 ;  /* 0x8000000f0b0f7210 */ /* 0x000fe20007ffe000 */
[----:B---3--:R0:W-:Y:S05]  /*10f0*/  STG.E.64 desc[UR6][R12.64+0x18], R8 ;  /* 0x000018080c007986 */ /* 0x0081ea000c101b06 */
[----:B------:R-:W2:Y:S01]  /*1100*/  LDG.E.64 R14, desc[UR6][R14.64] ;  /* 0x000000060e0e7981 */ /* 0x000ea2000c1e1b00 */
[----:B------:R-:W-:-:S04]  /*1110*/  IADD3 R0, PT, PT, R5, 0x5, RZ ;  /* 0x0000000505007810 */ /* 0x000fc80007ffe0ff */
        /* <DEDUP_REMOVED lines=20> */
[----:B--2---:R-:W-:-:S03]  /*1260*/  SHF.R.U64 R15, R8, 0x7, R9 ;  /* 0x00000007080f7819 */ /* 0x004fc60000001209 */
[----:B------:R-:W-:Y:S02]  /*1270*/  IMAD R0, R0, -0x6d0, RZ ;  /* 0xfffff93000007824 */ /* 0x000fe400078e02ff */
[----:B------:R-:W-:-:S05]  /*1280*/  IMAD.WIDE.U32 R8, R15, -0x6d0, R16 ;  /* 0xfffff9300f087825 */ /* 0x000fca00078e0010 */
[----:B------:R-:W-:Y:S02]  /*1290*/  IADD3 R15, PT, PT, R9, -R15, R0 ;  /* 0x8000000f090f7210 */ /* 0x000fe40007ffe000 */
[----:B------:R-:W-:Y:S01]  /*12a0*/  MOV R14, R8 ;  /* 0x00000008000e7202 */ /* 0x000fe20000000f00 */
[----:B---3--:R0:W-:Y:S05]  /*12b0*/  STG.E.64 desc[UR6][R12.64+0x28], R10 ;  /* 0x0000280a0c007986 */ /* 0x0081ea000c101b06 */
[----:B------:R-:W2:Y:S01]  /*12c0*/  LDG.E.64 R14, desc[UR6][R14.64] ;  /* 0x000000060e0e7981 */ /* 0x000ea2000c1e1b00 */
        /* <DEDUP_REMOVED lines=23> */
[----:B------:R-:W-:-:S05]  /*1440*/  IMAD.WIDE.U32 R10, R15, -0x6d0, R16 ;  /* 0xfffff9300f0a7825 */ /* 0x000fca00078e0010 */
[----:B------:R-:W-:Y:S01]  /*1450*/  IADD3 R11, PT, PT, R11, -R15, R0 ;  /* 0x8000000f0b0b7210 */ /* 0x000fe20007ffe000 */
[----:B---3--:R0:W-:Y:S04]  /*1460*/  STG.E.64 desc[UR6][R12.64+0x38], R8 ;  /* 0x000038080c007986 */ /* 0x0081e8000c101b06 */
        /* <DEDUP_REMOVED lines=8> */
[----:B--2---:R2:W-:Y:S05]  /*14f0*/  STG.E.64 desc[UR6][R12.64+0x40], R14 ;  /* 0x0000400e0c007986 */ /* 0x0045ea000c101b06 */
[----:B------:R-:W3:Y:S01]  /*1500*/  LDG.E.64 R16, desc[UR6][R16.64] ;  /* 0x0000000610107981 */ /* 0x000ee2000c1e1b00 */
[----:B-1----:R-:W-:Y:S01]  /*1510*/  UIADD3 UR4, UP0, UPT, UR4, 0x8, URZ ;  /* 0x0000000804047890 */ /* 0x002fe2000ff1e0ff */
[----:B------:R-:W-:Y:S01]  /*1520*/  IADD3 R4, P0, PT, R6, 0x50, RZ ;  /* 0x0000005006047810 */ /* 0x000fe20007f1e0ff */
[----:B------:R-:W-:Y:S01]  /*1530*/  IMAD.MOV.U32 R11, RZ, RZ, 0xb ;  /* 0x0000000bff0b7424 */ /* 0x000fe200078e00ff */
[----:B------:R-:W-:Y:S01]  /*1540*/  IADD3 R0, P1, PT, R5, 0xa, RZ ;  /* 0x0000000a05007810 */ /* 0x000fe20007f3e0ff */
[----:B------:R-:W-:Y:S01]  /*1550*/  UIADD3 UR4, UP1, UPT, UR4, 0x50, URZ ;  /* 0x0000005004047890 */ /* 0x000fe2000ff3e0ff */
[----:B0-----:R-:W-:-:S02]  /*1560*/  IADD3.X R9, PT, PT, RZ, R7, RZ, P0, !PT ;  /* 0x00000007ff097210 */ /* 0x001fc400007fe4ff */
[----:B------:R-:W-:Y:S01]  /*1570*/  IADD3 R10, PT, PT, R5, 0xb, RZ ;  /* 0x0000000b050a7810 */ /* 0x000fe20007ffe0ff */
[----:B------:R-:W-:Y:S01]  /*1580*/  UIADD3.X UR5, UPT, UPT, URZ, URZ, UR5, UP1, UP0 ;  /* 0x000000ffff057290 */ /* 0x000fe20008fe0405 */
[----:B------:R-:W-:Y:S02]  /*1590*/  IADD3.X R8, PT, PT, RZ, RZ, RZ, P1, !PT ;  /* 0x000000ffff087210 */ /* 0x000fe40000ffe4ff */
[----:B--2---:R-:W-:-:S03]  /*15a0*/  MOV R14, UR4 ;  /* 0x00000004000e7c02 */ /* 0x004fc60008000f00 */
[----:B------:R-:W-:Y:S01]  /*15b0*/  IMAD.U32 R15, RZ, RZ, UR5 ;  /* 0x00000005ff0f7e24 */ /* 0x000fe2000f8e00ff */
[----:B---3--:R0:W-:Y:S06]  /*15c0*/  STG.E.64 desc[UR6][R12.64+0x48], R16 ;  /* 0x000048100c007986 */ /* 0x0081ec000c101b06 */
.L_x_21:
[----:B-1----:R-:W-:-:S04]  /*15d0*/  IMAD.WIDE.U32 R6, R8, 0x964fda7, RZ ;  /* 0x0964fda708067825 */ /* 0x002fc800078e00ff */
[----:B0-----:R-:W-:-:S04]  /*15e0*/  IMAD.WIDE.U32 R12, P0, R0, -0x69b02594, R6 ;  /* 0x964fda6c000c7825 */ /* 0x001fc80007800006 */
[----:B------:R-:W-:Y:S01]  /*15f0*/  IMAD.WIDE.U32 R6, R0, 0x964fda7, RZ ;  /* 0x0964fda700067825 */ /* 0x000fe200078e00ff */
[----:B------:R-:W-:Y:S02]  /*1600*/  IADD3.X R17, PT, PT, RZ, RZ, RZ, P0, !PT ;  /* 0x000000ffff117210 */ /* 0x000fe400007fe4ff */
[----:B------:R-:W-:Y:S02]  /*1610*/  MOV R16, R13 ;  /* 0x0000000d00107202 */ /* 0x000fe40000000f00 */
[----:B------:R-:W-:-:S05]  /*1620*/  IADD3 RZ, P0, PT, R7, R12, RZ ;  /* 0x0000000c07ff7210 */ /* 0x000fca0007f1e0ff */
[----:B------:R-:W-:-:S05]  /*1630*/  IMAD.WIDE.U32.X R6, R8, -0x69b02594, R16, P0 ;  /* 0x964fda6c08067825 */ /* 0x000fca00000e0410 */
[--C-:B------:R-:W-:Y:S02]  /*1640*/  SHF.R.U32.HI R12, RZ, 0x7, R7.reuse ;  /* 0x00000007ff0c7819 */ /* 0x100fe40000011607 */
[----:B------:R-:W-:Y:S01]  /*1650*/  SHF.R.U64 R13, R6, 0x7, R7 ;  /* 0x00000007060d7819 */ /* 0x000fe20000001207 */
[----:B------:R-:W-:Y:S01]  /*1660*/  IMAD.MOV.U32 R6, RZ, RZ, R4 ;  /* 0x000000ffff067224 */ /* 0x000fe200078e0004 */
[----:B------:R-:W-:Y:S01]  /*1670*/  MOV R7, R9 ;  /* 0x0000000900077202 */ /* 0x000fe20000000f00 */
        /* <DEDUP_REMOVED lines=25> */
[--C-:B0-----:R-:W-:Y:S02]  /*1810*/  SHF.R.U32.HI R16, RZ, 0x7, R19.reuse ;  /* 0x00000007ff107819 */ /* 0x101fe40000011613 */
[----:B------:R-:W-:-:S03]  /*1820*/  SHF.R.U64 R17, R18, 0x7, R19 ;  /* 0x0000000712117819 */ /* 0x000fc60000001213 */
[----:B------:R-:W-:Y:S02]  /*1830*/  IMAD R16, R16, -0x6d0, RZ ;  /* 0xfffff93010107824 */ /* 0x000fe400078e02ff */
[----:B------:R-:W-:-:S05]  /*1840*/  IMAD.WIDE.U32 R14, R17, -0x6d0, R14 ;  /* 0xfffff930110e7825 */ /* 0x000fca00078e000e */
[----:B------:R-:W-:Y:S01]  /*1850*/  IADD3 R17, PT, PT, R15, -R17, R16 ;  /* 0x800000110f117210 */ /* 0x000fe20007ffe010 */
[----:B------:R-:W-:Y:S01]  /*1860*/  IMAD.MOV.U32 R16, RZ, RZ, R14 ;  /* 0x000000ffff107224 */ /* 0x000fe200078e000e */
        /* <DEDUP_REMOVED lines=22> */
[--C-:B-1----:R-:W-:Y:S02]  /*19d0*/  SHF.R.U32.HI R16, RZ, 0x7, R19.reuse ;  /* 0x00000007ff107819 */ /* 0x102fe40000011613 */
        /* <DEDUP_REMOVED lines=284> */
[----:B--2---:R0:W-:Y:S05]  /*2ba0*/  STG.E.64 desc[UR6][R6.64+0xb0], R14 ;  /* 0x0000b00e06007986 */ /* 0x0041ea000c101b06 */
[----:B------:R-:W2:Y:S01]  /*2bb0*/  LDG.E.64 R12, desc[UR6][R12.64] ;  /* 0x000000060c0c7981 */ /* 0x000ea2000c1e1b00 */
[----:B------:R-:W-:-:S05]  /*2bc0*/  VIADD R16, R10, 0x18 ;  /* 0x000000180a107836 */ /* 0x000fca0000000000 */
        /* <DEDUP_REMOVED lines=8> */
[----:B------:R-:W-:Y:S01]  /*2c50*/  IADD3 R11, PT, PT, R11, 0x1a, RZ ;  /* 0x0000001a0b0b7810 */ /* 0x000fe20007ffe0ff */
[----:B------:R-:W-:Y:S01]  /*2c60*/  VIADD R10, R10, 0x1a ;  /* 0x0000001a0a0a7836 */ /* 0x000fe20000000000 */
[----:B------:R-:W-:Y:S02]  /*2c70*/  IADD3 R4, P2, PT, R4, 0xd0, RZ ;  /* 0x000000d004047810 */ /* 0x000fe40007f5e0ff */
[----:B------:R-:W-:-:S02]  /*2c80*/  ISETP.NE.AND P0, PT, R11, 0xdb, PT ;  /* 0x000000db0b00780c */ /* 0x000fc40003f05270 */
[----:B0-----:R-:W-:Y:S02]  /*2c90*/  IADD3 R14, P1, PT, R6, 0xd0, RZ ;  /* 0x000000d0060e7810 */ /* 0x001fe40007f3e0ff */
[----:B------:R-:W-:Y:S02]  /*2ca0*/  IADD3 R0, P3, PT, R0, 0x1a, RZ ;  /* 0x0000001a00007810 */ /* 0x000fe40007f7e0ff */
[----:B------:R-:W-:Y:S02]  /*2cb0*/  IADD3.X R15, PT, PT, RZ, R7, RZ, P1, !PT ;  /* 0x00000007ff0f7210 */ /* 0x000fe40000ffe4ff */
[----:B------:R-:W-:Y:S02]  /*2cc0*/  IADD3.X R9, PT, PT, RZ, R9, RZ, P2, !PT ;  /* 0x00000009ff097210 */ /* 0x000fe400017fe4ff */
[----:B------:R-:W-:Y:S01]  /*2cd0*/  IADD3.X R8, PT, PT, RZ, R8, RZ, P3, !PT ;  /* 0x00000008ff087210 */ /* 0x000fe20001ffe4ff */
[----:B--2---:R1:W-:Y:S02]  /*2ce0*/  STG.E.64 desc[UR6][R6.64+0xc0], R16 ;  /* 0x0000c01006007986 */ /* 0x0043e4000c101b06 */
[----:B------:R-:W-:Y:S05]  /*2cf0*/  @P0 BRA `(.L_x_21) ;  /* 0xffffffe800340947 */ /* 0x000fea000383ffff */
[----:B------:R-:W-:Y:S05]  /*2d00*/  EXIT ;  /* 0x000000000000794d */ /* 0x000fea0003800000 */
.L_x_22:
        /* <DEDUP_REMOVED lines=15> */
.L_x_48:


//--------------------- .text._Z15init_tempvectorPdS_ii --------------------------
	.section	.text._Z15init_tempvectorPdS_ii,"ax",@progbits
	.align	128
        .global         _Z15init_tempvectorPdS_ii
        .type           _Z15init_tempvectorPdS_ii,@function
        .size           _Z15init_tempvectorPdS_ii,(.L_x_49 - _Z15init_tempvectorPdS_ii)
        .other          _Z15init_tempvectorPdS_ii,@"STO_CUDA_ENTRY STV_DEFAULT"
_Z15init_tempvectorPdS_ii:
.text._Z15init_tempvectorPdS_ii:
[----:B------:R-:W-:Y:S01]  /*0000*/  LDC R1, c[0x0][0x37c] ;  /* 0x0000df00ff017b82 */ /* 0x000fe20000000800 */
[----:B------:R-:W0:Y:S07]  /*0010*/  S2R R7, SR_TID.X ;  /* 0x0000000000077919 */ /* 0x000e2e0000002100 */
[----:B------:R-:W1:Y:S01]  /*0020*/  LDC.64 R4, c[0x0][0x380] ;  /* 0x0000e000ff047b82 */ /* 0x000e620000000a00 */
[----:B------:R-:W2:Y:S01]  /*0030*/  LDCU.64 UR4, c[0x0][0x358] ;  /* 0x00006b00ff0477ac */ /* 0x000ea20008000a00 */
[----:B------:R-:W-:Y:S01]  /*0040*/  BSSY.RECONVERGENT B0, `(.L_x_23) ;  /* 0x000000b000007945 */ /* 0x000fe20003800200 */
[----:B------:R-:W-:-:S02]  /*0050*/  CS2R R2, SRZ ;  /* 0x0000000000027805 */ /* 0x000fc4000001ff00 */
[C---:B0-----:R-:W-:Y:S01]  /*0060*/  ISETP.GT.U32.AND P0, PT, R7.reuse, 0x6c, PT ;  /* 0x0000006c0700780c */ /* 0x041fe20003f04070 */
[----:B-1----:R-:W-:-:S12]  /*0070*/  IMAD.WIDE.U32 R4, R7, 0x8, R4 ;  /* 0x0000000807047825 */ /* 0x002fd800078e0004 */
[----:B--2---:R-:W-:Y:S05]  /*0080*/  @P0 BRA `(.L_x_24) ;  /* 0x0000000000180947 */ /* 0x004fea0003800000 */
[----:B------:R-:W0:Y:S08]  /*0090*/  LDC.64 R8, c[0x0][0x390] ;  /* 0x0000e400ff087b82 */ /* 0x000e300000000a00 */
[----:B------:R-:W1:Y:S01]  /*00a0*/  LDC.64 R2, c[0x0][0x388] ;  /* 0x0000e200ff027b82 */ /* 0x000e620000000a00 */
[----:B0-----:R-:W-:-:S04]  /*00b0*/  IMAD R0, R7, 0x16e, R8 ;  /* 0x0000016e07007824 */ /* 0x001fc800078e0208 */
[----:B------:R-:W-:-:S04]  /*00c0*/  IMAD R7, R0, 0x118, R9 ;  /* 0x0000011800077824 */ /* 0x000fc800078e0209 */
[----:B-1----:R-:W-:-:S06]  /*00d0*/  IMAD.WIDE R2, R7, 0x8, R2 ;  /* 0x0000000807027825 */ /* 0x002fcc00078e0202 */
[----:B------:R-:W5:Y:S02]  /*00e0*/  LDG.E.64 R2, desc[UR4][R2.64] ;  /* 0x0000000402027981 */ /* 0x000f64000c1e1b00 */
.L_x_24:
[----:B------:R-:W-:Y:S05]  /*00f0*/  BSYNC.RECONVERGENT B0 ;  /* 0x0000000000007941 */ /* 0x000fea0003800200 */
.L_x_23:
[----:B-----5:R-:W-:Y:S01]  /*0100*/  STG.E.64 desc[UR4][R4.64], R2 ;  /* 0x0000000204007986 */ /* 0x020fe2000c101b04 */
[----:B------:R-:W-:Y:S05]  /*0110*/  EXIT ;  /* 0x000000000000794d */ /* 0x000fea0003800000 */
.L_x_25:
        /* <DEDUP_REMOVED lines=14> */
.L_x_49:


//--------------------- .text._Z16matVecMultKernelPdS_S_ --------------------------
	.section	.text._Z16matVecMultKernelPdS_S_,"ax",@progbits
	.align	128
        .global         _Z16matVecMultKernelPdS_S_
        .type           _Z16matVecMultKernelPdS_S_,@function
        .size           _Z16matVecMultKernelPdS_S_,(.L_x_50 - _Z16matVecMultKernelPdS_S_)
        .other          _Z16matVecMultKernelPdS_S_,@"STO_CUDA_ENTRY STV_DEFAULT"
_Z16matVecMultKernelPdS_S_:
.text._Z16matVecMultKernelPdS_S_:
[----:B------:R-:W-:Y:S01]  /*0000*/  LDC R1, c[0x0][0x37c] ;  /* 0x0000df00ff017b82 */ /* 0x000fe20000000800 */
[----:B------:R-:W0:Y:S07]  /*0010*/  S2R R0, SR_TID.X ;  /* 0x0000000000007919 */ /* 0x000e2e0000002100 */
[----:B------:R-:W0:Y:S01]  /*0020*/  LDC.64 R2, c[0x0][0x380] ;  /* 0x0000e000ff027b82 */ /* 0x000e220000000a00 */
[----:B------:R-:W1:Y:S07]  /*0030*/  LDCU.64 UR4, c[0x0][0x358] ;  /* 0x00006b00ff0477ac */ /* 0x000e6e0008000a00 */
[----:B------:R-:W1:Y:S01]  /*0040*/  LDC.64 R4, c[0x0][0x388] ;  /* 0x0000e200ff047b82 */ /* 0x000e620000000a00 */
[----:B0-----:R-:W-:Y:S01]  /*0050*/  IMAD.WIDE.U32 R2, R0, 0x8, R2 ;  /* 0x0000000800027825 */ /* 0x001fe200078e0002 */
[----:B-1----:R-:W2:Y:S04]  /*0060*/  LDG.E.64 R12, desc[UR4][R4.64] ;  /* 0x00000004040c7981 */ /* 0x002ea8000c1e1b00 */
[----:B------:R-:W2:Y:S04]  /*0070*/  LDG.E.64 R10, desc[UR4][R2.64] ;  /* 0x00000004020a7981 */ /* 0x000ea8000c1e1b00 */
[----:B------:R-:W3:Y:S04]  /*0080*/  LDG.E.64 R24, desc[UR4][R4.64+0x8] ;  /* 0x0000080404187981 */ /* 0x000ee8000c1e1b00 */
[----:B------:R-:W3:Y:S04]  /*0090*/  LDG.E.64 R22, desc[UR4][R2.64+0x6d0] ;  /* 0x0006d00402167981 */ /* 0x000ee8000c1e1b00 */
[----:B------:R-:W4:Y:S04]  /*00a0*/  LDG.E.64 R14, desc[UR4][R4.64+0x10] ;  /* 0x00001004040e7981 */ /* 0x000f28000c1e1b00 */
[----:B------:R-:W4:Y:S04]  /*00b0*/  LDG.E.64 R16, desc[UR4][R2.64+0xda0] ;  /* 0x000da00402107981 */ /* 0x000f28000c1e1b00 */
[----:B------:R-:W5:Y:S04]  /*00c0*/  LDG.E.64 R18, desc[UR4][R4.64+0x18] ;  /* 0x0000180404127981 */ /* 0x000f68000c1e1b00 */
[----:B------:R-:W5:Y:S04]  /*00d0*/  LDG.E.64 R20, desc[UR4][R2.64+0x1470] ;  /* 0x0014700402147981 */ /* 0x000f68000c1e1b00 */
[----:B------:R-:W5:Y:S04]  /*00e0*/  LDG.E.64 R6, desc[UR4][R4.64+0x20] ;  /* 0x0000200404067981 */ /* 0x000f68000c1e1b00 */
[----:B------:R-:W5:Y:S01]  /*00f0*/  LDG.E.64 R8, desc[UR4][R2.64+0x1b40] ;  /* 0x001b400402087981 */ /* 0x000f62000c1e1b00 */
[----:B--2---:R-:W-:-:S03]  /*0100*/  DFMA R10, R10, R12, RZ ;  /* 0x0000000c0a0a722b */ /* 0x004fc600000000ff */
[----:B------:R-:W2:Y:S05]  /*0110*/  LDG.E.64 R12, desc[UR4][R2.64+0x2210] ;  /* 0x00221004020c7981 */ /* 0x000eaa000c1e1b00 */
[----:B---3--:R-:W-:Y:S02]  /*0120*/  DFMA R22, R22, R24, R10 ;  /* 0x000000181616722b */ /* 0x008fe4000000000a */
[----:B------:R-:W2:Y:S04]  /*0130*/  LDG.E.64 R10, desc[UR4][R4.64+0x28] ;  /* 0x00002804040a7981 */ /* 0x000ea8000c1e1b00 */
[----:B------:R-:W3:Y:S02]  /*0140*/  LDG.E.64 R24, desc[UR4][R2.64+0x5c650] ;  /* 0x05c6500402187981 */ /* 0x000ee4000c1e1b00 */
[----:B----4-:R-:W-:-:S02]  /*0150*/  DFMA R22, R16, R14, R22 ;  /* 0x0000000e1016722b */ /* 0x010fc40000000016 */
[----:B------:R-:W4:Y:S04]  /*0160*/  LDG.E.64 R14, desc[UR4][R4.64+0x30] ;  /* 0x00003004040e7981 */ /* 0x000f28000c1e1b00 */
[----:B------:R-:W4:Y:S02]  /*0170*/  LDG.E.64 R16, desc[UR4][R2.64+0x28e0] ;  /* 0x0028e00402107981 */ /* 0x000f24000c1e1b00 */
[----:B-----5:R-:W-:Y:S02]  /*0180*/  DFMA R22, R20, R18, R22 ;  /* 0x000000121416722b */ /* 0x020fe40000000016 */
[----:B------:R-:W5:Y:S04]  /*0190*/  LDG.E.64 R18, desc[UR4][R4.64+0x38] ;  /* 0x0000380404127981 */ /* 0x000f68000c1e1b00 */
[----:B------:R-:W5:Y:S02]  /*01a0*/  LDG.E.64 R20, desc[UR4][R2.64+0x2fb0] ;  /* 0x002fb00402147981 */ /* 0x000f64000c1e1b00 */
[----:B------:R-:W-:-:S02]  /*01b0*/  DFMA R22, R8, R6, R22 ;  /* 0x000000060816722b */ /* 0x000fc40000000016 */
[----:B------:R-:W3:Y:S04]  /*01c0*/  LDG.E.64 R6, desc[UR4][R4.64+0x40] ;  /* 0x0000400404067981 */ /* 0x000ee8000c1e1b00 */
[----:B------:R-:W3:Y:S02]  /*01d0*/  LDG.E.64 R8, desc[UR4][R2.64+0x3680] ;  /* 0x0036800402087981 */ /* 0x000ee4000c1e1b00 */
[----:B--2---:R-:W-:Y:S02]  /*01e0*/  DFMA R22, R12, R10, R22 ;  /* 0x0000000a0c16722b */ /* 0x004fe40000000016 */
[----:B------:R-:W2:Y:S04]  /*01f0*/  LDG.E.64 R10, desc[UR4][R4.64+0x48] ;  /* 0x00004804040a7981 */ /* 0x000ea8000c1e1b00 */
[----:B------:R-:W2:Y:S02]  /*0200*/  LDG.E.64 R12, desc[UR4][R2.64+0x3d50] ;  /* 0x003d5004020c7981 */ /* 0x000ea4000c1e1b00 */
[----:B----4-:R-:W-:-:S02]  /*0210*/  DFMA R22, R16, R14, R22 ;  /* 0x0000000e1016722b */ /* 0x010fc40000000016 */
[----:B------:R-:W4:Y:S04]  /*0220*/  LDG.E.64 R14, desc[UR4][R4.64+0x50] ;  /* 0x00005004040e7981 */ /* 0x000f28000c1e1b00 */
[----:B------:R-:W4:Y:S02]  /*0230*/  LDG.E.64 R16, desc[UR4][R2.64+0x4420] ;  /* 0x0044200402107981 */ /* 0x000f24000c1e1b00 */
[----:B-----5:R-:W-:Y:S02]  /*0240*/  DFMA R22, R20, R18, R22 ;  /* 0x000000121416722b */ /* 0x020fe40000000016 */
[----:B------:R-:W5:Y:S04]  /*0250*/  LDG.E.64 R18, desc[UR4][R4.64+0x58] ;  /* 0x0000580404127981 */ /* 0x000f68000c1e1b00 */
[----:B------:R-:W5:Y:S02]  /*0260*/  LDG.E.64 R20, desc[UR4][R2.64+0x4af0] ;  /* 0x004af00402147981 */ /* 0x000f64000c1e1b00 */
[----:B---3--:R-:W-:-:S02]  /*0270*/  DFMA R22, R8, R6, R22 ;  /* 0x000000060816722b */ /* 0x008fc40000000016 */
        /* <DEDUP_REMOVED lines=613> */
[----:B------:R-:W3:Y:S04]  /*28d0*/  LDG.E.64 R8, desc[UR4][R2.64+0x5bf80] ;  /* 0x05bf800402087981 */ /* 0x000ee8000c1e1b00 */
[----:B------:R-:W3:Y:S01]  /*28e0*/  LDG.E.64 R6, desc[UR4][R4.64+0x6c8] ;  /* 0x0006c80404067981 */ /* 0x000ee2000c1e1b00 */
[----:B--2---:R-:W-:Y:S01]  /*28f0*/  DFMA R10, R10, R12, R26 ;  /* 0x0000000c0a0a722b */ /* 0x004fe2000000001a */
[----:B------:R-:W0:Y:S07]  /*2900*/  LDC.64 R12, c[0x0][0x390] ;  /* 0x0000e400ff0c7b82 */ /* 0x000e2e0000000a00 */
[----:B----4-:R-:W-:-:S08]  /*2910*/  DFMA R10, R14, R16, R10 ;  /* 0x000000100e0a722b */ /* 0x010fd0000000000a */
[----:B-----5:R-:W-:-:S08]  /*2920*/  DFMA R10, R20, R18, R10 ;  /* 0x00000012140a722b */ /* 0x020fd0000000000a */
[----:B---3--:R-:W-:-:S08]  /*2930*/  DFMA R8, R8, R22, R10 ;  /* 0x000000160808722b */ /* 0x008fd0000000000a */
[----:B------:R-:W-:Y:S01]  /*2940*/  DFMA R6, R24, R6, R8 ;  /* 0x000000061806722b */ /* 0x000fe20000000008 */
[----:B0-----:R-:W-:-:S06]  /*2950*/  IMAD.WIDE.U32 R8, R0, 0x8, R12 ;  /* 0x0000000800087825 */ /* 0x001fcc00078e000c */
[----:B------:R-:W-:Y:S01]  /*2960*/  STG.E.64 desc[UR4][R8.64], R6 ;  /* 0x0000000608007986 */ /* 0x000fe2000c101b04 */
[----:B------:R-:W-:Y:S05]  /*2970*/  EXIT ;  /* 0x000000000000794d */ /* 0x000fea0003800000 */
.L_x_26:
        /* <DEDUP_REMOVED lines=16> */
.L_x_50:


//--------------------- .text._Z17multiply_matricesPdS_S_i --------------------------
	.section	.text._Z17multiply_matricesPdS_S_i,"ax",@progbits
	.align	128
        .global         _Z17multiply_matricesPdS_S_i
        .type           _Z17multiply_matricesPdS_S_i,@function
        .size           _Z17multiply_matricesPdS_S_i,(.L_x_51 - _Z17multiply_matricesPdS_S_i)
        .other          _Z17multiply_matricesPdS_S_i,@"STO_CUDA_ENTRY STV_DEFAULT"
_Z17multiply_matricesPdS_S_i:
.text._Z17multiply_matricesPdS_S_i:
[----:B------:R-:W-:Y:S08]  /*0000*/  LDC R1, c[0x0][0x37c] ;  /* 0x0000df00ff017b82 */ /* 0x000ff00000000800 */
[----:B------:R-:W0:Y:S01]  /*0010*/  LDC R0, c[0x0][0x398] ;  /* 0x0000e600ff007b82 */ /* 0x000e220000000800 */
[----:B------:R-:W1:Y:S01]  /*0020*/  S2R R3, SR_TID.X ;  /* 0x0000000000037919 */ /* 0x000e620000002100 */
[----:B------:R-:W2:Y:S01]  /*0030*/  LDCU.64 UR4, c[0x0][0x358] ;  /* 0x00006b00ff0477ac */ /* 0x000ea20008000a00 */
[----:B------:R-:W-:-:S05]  /*0040*/  CS2R R20, SRZ ;  /* 0x0000000000147805 */ /* 0x000fca000001ff00 */
[----:B------:R-:W3:Y:S01]  /*0050*/  S2UR UR6, SR_CTAID.X ;  /* 0x00000000000679c3 */ /* 0x000ee20000002500 */
[----:B0-----:R-:W-:-:S13]  /*0060*/  ISETP.GE.AND P0, PT, R0, 0x1, PT ;  /* 0x000000010000780c */ /* 0x001fda0003f06270 */
[----:B-123--:R-:W-:Y:S05]  /*0070*/  @!P0 BRA `(.L_x_27) ;  /* 0x0000000800288947 */ /* 0x00efea0003800000 */
[C---:B------:R-:W-:Y:S01]  /*0080*/  ISETP.GE.U32.AND P1, PT, R0.reuse, 0x8, PT ;  /* 0x000000080000780c */ /* 0x040fe20003f26070 */
[C---:B------:R-:W-:Y:S01]  /*0090*/  IMAD R4, R0.reuse, UR6, RZ ;  /* 0x0000000600047c24 */ /* 0x040fe2000f8e02ff */
[----:B------:R-:W-:Y:S01]  /*00a0*/  LOP3.LUT R2, R0, 0x7, RZ, 0xc0, !PT ;  /* 0x0000000700027812 */ /* 0x000fe200078ec0ff */
[----:B------:R-:W-:Y:S01]  /*00b0*/  HFMA2 R5, -RZ, RZ, 0, 0 ;  /* 0x00000000ff057431 */ /* 0x000fe200000001ff */
[----:B------:R-:W-:Y:S02]  /*00c0*/  CS2R R20, SRZ ;  /* 0x0000000000147805 */ /* 0x000fe4000001ff00 */
[----:B------:R-:W-:-:S07]  /*00d0*/  ISETP.NE.AND P0, PT, R2, RZ, PT ;  /* 0x000000ff0200720c */ /* 0x000fce0003f05270 */
[----:B------:R-:W-:Y:S06]  /*00e0*/  @!P1 BRA `(.L_x_28) ;  /* 0x0000000000fc9947 */ /* 0x000fec0003800000 */
[----:B------:R-:W0:Y:S01]  /*00f0*/  LDC.64 R6, c[0x0][0x388] ;  /* 0x0000e200ff067b82 */ /* 0x000e220000000a00 */
[C---:B------:R-:W-:Y:S01]  /*0100*/  LOP3.LUT R5, R0.reuse, 0x7ffffff8, RZ, 0xc0, !PT ;  /* 0x7ffffff800057812 */ /* 0x040fe200078ec0ff */
[C-C-:B------:R-:W-:Y:S01]  /*0110*/  IMAD R9, R0.reuse, 0x6, R3.reuse ;  /* 0x0000000600097824 */ /* 0x140fe200078e0203 */
[C---:B------:R-:W-:Y:S01]  /*0120*/  SHF.L.U32 R8, R0.reuse, 0x3, RZ ;  /* 0x0000000300087819 */ /* 0x040fe200000006ff */
[C-C-:B------:R-:W-:Y:S01]  /*0130*/  IMAD R23, R0.reuse, 0x5, R3.reuse ;  /* 0x0000000500177824 */ /* 0x140fe200078e0203 */
[C---:B------:R-:W-:Y:S01]  /*0140*/  LEA R29, R0.reuse, R3, 0x1 ;  /* 0x00000003001d7211 */ /* 0x040fe200078e08ff */
[C-C-:B------:R-:W-:Y:S01]  /*0150*/  IMAD R25, R0.reuse, 0x4, R3.reuse ;  /* 0x0000000400197824 */ /* 0x140fe200078e0203 */
[----:B------:R-:W-:Y:S01]  /*0160*/  CS2R R20, SRZ ;  /* 0x0000000000147805 */ /* 0x000fe2000001ff00 */
[----:B------:R-:W1:Y:S01]  /*0170*/  LDC.64 R10, c[0x0][0x380] ;  /* 0x0000e000ff0a7b82 */ /* 0x000e620000000a00 */
[----:B------:R-:W-:Y:S02]  /*0180*/  IMAD R27, R0, 0x3, R3 ;  /* 0x00000003001b7824 */ /* 0x000fe400078e0203 */
[----:B------:R-:W-:-:S02]  /*0190*/  IMAD.IADD R22, R3, 0x1, R0 ;  /* 0x0000000103167824 */ /* 0x000fc400078e0200 */
[----:B0-----:R-:W-:-:S03]  /*01a0*/  IMAD.WIDE.U32 R6, R4, 0x8, R6 ;  /* 0x0000000804067825 */ /* 0x001fc600078e0006 */
[----:B------:R-:W-:Y:S02]  /*01b0*/  IADD3 R16, P1, PT, R6, 0x20, RZ ;  /* 0x0000002006107810 */ /* 0x000fe40007f3e0ff */
[----:B------:R-:W-:Y:S01]  /*01c0*/  IADD3 R6, PT, PT, -R5, RZ, RZ ;  /* 0x000000ff05067210 */ /* 0x000fe20007ffe1ff */
[----:B-1----:R-:W-:-:S04]  /*01d0*/  IMAD.WIDE.U32 R12, R3, 0x8, R10 ;  /* 0x00000008030c7825 */ /* 0x002fc800078e000a */
[----:B------:R-:W-:Y:S02]  /*01e0*/  IMAD.X R17, RZ, RZ, R7, P1 ;  /* 0x000000ffff117224 */ /* 0x000fe400008e0607 */
[----:B------:R-:W-:-:S07]  /*01f0*/  IMAD R7, R0, 0x7, R3 ;  /* 0x0000000700077824 */ /* 0x000fce00078e0203 */
.L_x_29:
[----:B------:R-:W-:Y:S01]  /*0200*/  IMAD.MOV.U32 R14, RZ, RZ, R16 ;  /* 0x000000ffff0e7224 */ /* 0x000fe200078e0010 */
[----:B------:R-:W-:Y:S02]  /*0210*/  MOV R15, R17 ;  /* 0x00000011000f7202 */ /* 0x000fe40000000f00 */
[----:B------:R-:W2:Y:S04]  /*0220*/  LDG.E.64 R16, desc[UR4][R12.64] ;  /* 0x000000040c107981 */ /* 0x000ea8000c1e1b00 */
[----:B------:R-:W2:Y:S02]  /*0230*/  LDG.E.64 R18, desc[UR4][R14.64+-0x20] ;  /* 0xffffe0040e127981 */ /* 0x000ea4000c1e1b00 */
[----:B--2---:R-:W-:Y:S01]  /*0240*/  DFMA R18, R16, R18, R20 ;  /* 0x000000121012722b */ /* 0x004fe20000000014 */
[--C-:B------:R-:W-:Y:S01]  /*0250*/  IMAD.WIDE.U32 R16, R22, 0x8, R10.reuse ;  /* 0x0000000816107825 */ /* 0x100fe200078e000a */
[----:B------:R-:W2:Y:S05]  /*0260*/  LDG.E.64 R20, desc[UR4][R14.64+-0x18] ;  /* 0xffffe8040e147981 */ /* 0x000eaa000c1e1b00 */
        /* <DEDUP_REMOVED lines=22> */
[----:B------:R-:W-:Y:S01]  /*03d0*/  IMAD.WIDE.U32 R18, R7, 0x8, R10 ;  /* 0x0000000807127825 */ /* 0x000fe200078e000a */
[----:B------:R-:W2:Y:S05]  /*03e0*/  LDG.E.64 R20, desc[UR4][R14.64+0x18] ;  /* 0x000018040e147981 */ /* 0x000eaa000c1e1b00 */
[----:B------:R-:W2:Y:S01]  /*03f0*/  LDG.E.64 R18, desc[UR4][R18.64] ;  /* 0x0000000412127981 */ /* 0x000ea2000c1e1b00 */
[----:B------:R-:W-:Y:S01]  /*0400*/  VIADD R6, R6, 0x8 ;  /* 0x0000000806067836 */ /* 0x000fe20000000000 */
[C---:B------:R-:W-:Y:S01]  /*0410*/  IADD3 R9, PT, PT, R8.reuse, R9, RZ ;  /* 0x0000000908097210 */ /* 0x040fe20007ffe0ff */
[C---:B------:R-:W-:Y:S01]  /*0420*/  IMAD.IADD R7, R8.reuse, 0x1, R7 ;  /* 0x0000000108077824 */ /* 0x040fe200078e0207 */
[C---:B------:R-:W-:Y:S01]  /*0430*/  IADD3 R23, PT, PT, R8.reuse, R23, RZ ;  /* 0x0000001708177210 */ /* 0x040fe20007ffe0ff */
[C---:B------:R-:W-:Y:S01]  /*0440*/  IMAD.IADD R25, R8.reuse, 0x1, R25 ;  /* 0x0000000108197824 */ /* 0x040fe200078e0219 */
[C---:B------:R-:W-:Y:S01]  /*0450*/  IADD3 R27, PT, PT, R8.reuse, R27, RZ ;  /* 0x0000001b081b7210 */ /* 0x040fe20007ffe0ff */
[C---:B------:R-:W-:Y:S01]  /*0460*/  IMAD.IADD R22, R8.reuse, 0x1, R22 ;  /* 0x0000000108167824 */ /* 0x040fe200078e0216 */
[C---:B------:R-:W-:Y:S01]  /*0470*/  IADD3 R29, PT, PT, R8.reuse, R29, RZ ;  /* 0x0000001d081d7210 */ /* 0x040fe20007ffe0ff */
[----:B------:R-:W-:Y:S01]  /*0480*/  IMAD.WIDE.U32 R12, R8, 0x8, R12 ;  /* 0x00000008080c7825 */ /* 0x000fe200078e000c */
[----:B--2---:R-:W-:Y:S01]  /*0490*/  DFMA R20, R18, R20, R16 ;  /* 0x000000141214722b */ /* 0x004fe20000000010 */
[----:B------:R-:W-:-:S04]  /*04a0*/  IADD3 R16, P1, PT, R14, 0x40, RZ ;  /* 0x000000400e107810 */ /* 0x000fc80007f3e0ff */
[----:B------:R-:W-:Y:S02]  /*04b0*/  IADD3.X R17, PT, PT, RZ, R15, RZ, P1, !PT ;  /* 0x0000000fff117210 */ /* 0x000fe40000ffe4ff */
[----:B------:R-:W-:-:S13]  /*04c0*/  ISETP.NE.AND P1, PT, R6, RZ, PT ;  /* 0x000000ff0600720c */ /* 0x000fda0003f25270 */
[----:B------:R-:W-:Y:S05]  /*04d0*/  @P1 BRA `(.L_x_29) ;  /* 0xfffffffc00481947 */ /* 0x000fea000383ffff */
.L_x_28:
[----:B------:R-:W-:Y:S05]  /*04e0*/  @!P0 BRA `(.L_x_27) ;  /* 0x00000004000c8947 */ /* 0x000fea0003800000 */
[----:B------:R-:W-:Y:S02]  /*04f0*/  ISETP.GE.U32.AND P1, PT, R2, 0x4, PT ;  /* 0x000000040200780c */ /* 0x000fe40003f26070 */
[----:B------:R-:W-:-:S04]  /*0500*/  LOP3.LUT R26, R0, 0x3, RZ, 0xc0, !PT ;  /* 0x00000003001a7812 */ /* 0x000fc800078ec0ff */
[----:B------:R-:W-:-:S07]  /*0510*/  ISETP.NE.AND P0, PT, R26, RZ, PT ;  /* 0x000000ff1a00720c */ /* 0x000fce0003f05270 */
[----:B------:R-:W-:Y:S06]  /*0520*/  @!P1 BRA `(.L_x_30) ;  /* 0x0000000000789947 */ /* 0x000fec0003800000 */
[----:B------:R-:W0:Y:S01]  /*0530*/  LDC.64 R16, c[0x0][0x388] ;  /* 0x0000e200ff107b82 */ /* 0x000e220000000a00 */
[CC--:B------:R-:W-:Y:S01]  /*0540*/  IADD3 R9, PT, PT, R4.reuse, R5.reuse, RZ ;  /* 0x0000000504097210 */ /* 0x0c0fe20007ffe0ff */
[----:B------:R-:W-:Y:S01]  /*0550*/  IMAD R7, R5, R0, R3 ;  /* 0x0000000005077224 */ /* 0x000fe200078e0203 */
[----:B------:R-:W-:-:S05]  /*0560*/  IADD3 R2, P1, PT, R4, R5, RZ ;  /* 0x0000000504027210 */ /* 0x000fca0007f3e0ff */
[----:B------:R-:W1:Y:S01]  /*0570*/  LDC.64 R22, c[0x0][0x380] ;  /* 0x0000e000ff167b82 */ /* 0x000e620000000a00 */
[----:B------:R-:W-:-:S07]  /*0580*/  IMAD.X R6, RZ, RZ, RZ, P1 ;  /* 0x000000ffff067224 */ /* 0x000fce00008e06ff */
[----:B------:R-:W2:Y:S01]  /*0590*/  LDC.64 R18, c[0x0][0x388] ;  /* 0x0000e200ff127b82 */ /* 0x000ea20000000a00 */
[----:B0-----:R-:W-:-:S06]  /*05a0*/  IMAD.WIDE.U32 R16, R9, 0x8, R16 ;  /* 0x0000000809107825 */ /* 0x001fcc00078e0010 */
[----:B------:R-:W3:Y:S01]  /*05b0*/  LDG.E.64 R16, desc[UR4][R16.64] ;  /* 0x0000000410107981 */ /* 0x000ee2000c1e1b00 */
[C---:B-1----:R-:W-:Y:S01]  /*05c0*/  IMAD.WIDE.U32 R14, R7.reuse, 0x8, R22 ;  /* 0x00000008070e7825 */ /* 0x042fe200078e0016 */
[----:B------:R-:W-:-:S05]  /*05d0*/  IADD3 R7, PT, PT, R7, R0, RZ ;  /* 0x0000000007077210 */ /* 0x000fca0007ffe0ff */
[----:B------:R-:W3:Y:S01]  /*05e0*/  LDG.E.64 R14, desc[UR4][R14.64] ;  /* 0x000000040e0e7981 */ /* 0x000ee2000c1e1b00 */
[C---:B--2---:R-:W-:Y:S01]  /*05f0*/  LEA R18, P1, R2.reuse, R18, 0x3 ;  /* 0x0000001202127211 */ /* 0x044fe200078218ff */
[C---:B------:R-:W-:Y:S01]  /*0600*/  IMAD.WIDE.U32 R10, R7.reuse, 0x8, R22 ;  /* 0x00000008070a7825 */ /* 0x040fe200078e0016 */
[----:B------:R-:W-:Y:S02]  /*0610*/  IADD3 R9, PT, PT, R7, R0, RZ ;  /* 0x0000000007097210 */ /* 0x000fe40007ffe0ff */
[----:B------:R-:W-:-:S03]  /*0620*/  LEA.HI.X R19, R2, R19, R6, 0x3, P1 ;  /* 0x0000001302137211 */ /* 0x000fc600008f1c06 */
[----:B------:R-:W2:Y:S01]  /*0630*/  LDG.E.64 R10, desc[UR4][R10.64] ;  /* 0x000000040a0a7981 */ /* 0x000ea2000c1e1b00 */
[----:B------:R-:W-:-:S03]  /*0640*/  IMAD.WIDE.U32 R6, R9, 0x8, R22 ;  /* 0x0000000809067825 */ /* 0x000fc600078e0016 */
[----:B------:R-:W2:Y:S01]  /*0650*/  LDG.E.64 R12, desc[UR4][R18.64+0x8] ;  /* 0x00000804120c7981 */ /* 0x000ea2000c1e1b00 */
[----:B------:R-:W-:-:S03]  /*0660*/  IADD3 R25, PT, PT, R9, R0, RZ ;  /* 0x0000000009197210 */ /* 0x000fc60007ffe0ff */
[----:B------:R-:W4:Y:S02]  /*0670*/  LDG.E.64 R6, desc[UR4][R6.64] ;  /* 0x0000000406067981 */ /* 0x000f24000c1e1b00 */
[----:B------:R-:W-:Y:S02]  /*0680*/  IMAD.WIDE.U32 R22, R25, 0x8, R22 ;  /* 0x0000000819167825 */ /* 0x000fe400078e0016 */
[----:B------:R-:W4:Y:S04]  /*0690*/  LDG.E.64 R8, desc[UR4][R18.64+0x10] ;  /* 0x0000100412087981 */ /* 0x000f28000c1e1b00 */
[----:B------:R-:W5:Y:S04]  /*06a0*/  LDG.E.64 R24, desc[UR4][R18.64+0x18] ;  /* 0x0000180412187981 */ /* 0x000f68000c1e1b00 */
[----:B------:R-:W5:Y:S01]  /*06b0*/  LDG.E.64 R22, desc[UR4][R22.64] ;  /* 0x0000000416167981 */ /* 0x000f62000c1e1b00 */
[----:B------:R-:W-:Y:S01]  /*06c0*/  VIADD R5, R5, 0x4 ;  /* 0x0000000405057836 */ /* 0x000fe20000000000 */
[----:B---3--:R-:W-:-:S08]  /*06d0*/  DFMA R14, R14, R16, R20 ;  /* 0x000000100e0e722b */ /* 0x008fd00000000014 */
[----:B--2---:R-:W-:-:S08]  /*06e0*/  DFMA R12, R10, R12, R14 ;  /* 0x0000000c0a0c722b */ /* 0x004fd0000000000e */
[----:B----4-:R-:W-:-:S08]  /*06f0*/  DFMA R8, R6, R8, R12 ;  /* 0x000000080608722b */ /* 0x010fd0000000000c */
[----:B-----5:R-:W-:-:S11]  /*0700*/  DFMA R20, R22, R24, R8 ;  /* 0x000000181614722b */ /* 0x020fd60000000008 */
.L_x_30:
[----:B------:R-:W-:Y:S05]  /*0710*/  @!P0 BRA `(.L_x_27) ;  /* 0x0000000000808947 */ /* 0x000fea0003800000 */
[----:B------:R-:W-:Y:S01]  /*0720*/  ISETP.NE.AND P1, PT, R26, 0x1, PT ;  /* 0x000000011a00780c */ /* 0x000fe20003f25270 */
[----:B------:R-:W0:Y:S01]  /*0730*/  LDC.64 R8, c[0x0][0x388] ;  /* 0x0000e200ff087b82 */ /* 0x000e220000000a00 */
[----:B------:R-:W-:-:S04]  /*0740*/  LOP3.LUT R2, R0, 0x1, RZ, 0xc0, !PT ;  /* 0x0000000100027812 */ /* 0x000fc800078ec0ff */
[----:B------:R-:W-:-:S03]  /*0750*/  ISETP.NE.U32.AND P0, PT, R2, 0x1, PT ;  /* 0x000000010200780c */ /* 0x000fc60003f05070 */
[----:B------:R-:W1:Y:S04]  /*0760*/  LDC.64 R16, c[0x0][0x380] ;  /* 0x0000e000ff107b82 */ /* 0x000e680000000a00 */
[CC--:B------:R-:W-:Y:S01]  /*0770*/  @P1 IADD3 R19, PT, PT, R4.reuse, R5.reuse, RZ ;  /* 0x0000000504131210 */ /* 0x0c0fe20007ffe0ff */
[C---:B------:R-:W-:Y:S01]  /*0780*/  @P1 IMAD R13, R5.reuse, R0, R3 ;  /* 0x00000000050d1224 */ /* 0x040fe200078e0203 */
[----:B------:R-:W-:Y:S01]  /*0790*/  @P1 IADD3 R2, P2, PT, R4, R5, RZ ;  /* 0x0000000504021210 */ /* 0x000fe20007f5e0ff */
[----:B------:R-:W-:Y:S01]  /*07a0*/  @P1 VIADD R5, R5, 0x2 ;  /* 0x0000000205051836 */ /* 0x000fe20000000000 */
[----:B------:R-:W2:Y:S02]  /*07b0*/  @P1 LDC.64 R14, c[0x0][0x388] ;  /* 0x0000e200ff0e1b82 */ /* 0x000ea40000000a00 */
[----:B------:R-:W-:-:S06]  /*07c0*/  @P1 IADD3.X R18, PT, PT, RZ, RZ, RZ, P2, !PT ;  /* 0x000000ffff121210 */ /* 0x000fcc00017fe4ff */
[----:B------:R-:W3:Y:S01]  /*07d0*/  LDC.64 R10, c[0x0][0x380] ;  /* 0x0000e000ff0a7b82 */ /* 0x000ee20000000a00 */
[----:B0-----:R-:W-:Y:S01]  /*07e0*/  @P1 IMAD.WIDE.U32 R8, R19, 0x8, R8 ;  /* 0x0000000813081825 */ /* 0x001fe200078e0008 */
[----:B------:R-:W-:-:S05]  /*07f0*/  @P1 IADD3 R19, PT, PT, R13, R0, RZ ;  /* 0x000000000d131210 */ /* 0x000fca0007ffe0ff */
[----:B------:R-:W4:Y:S01]  /*0800*/  @P1 LDG.E.64 R8, desc[UR4][R8.64] ;  /* 0x0000000408081981 */ /* 0x000f22000c1e1b00 */
[----:B------:R-:W0:Y:S01]  /*0810*/  LDC.64 R6, c[0x0][0x388] ;  /* 0x0000e200ff067b82 */ /* 0x000e220000000a00 */
[----:B-1----:R-:W-:Y:S01]  /*0820*/  @P1 IMAD.WIDE.U32 R12, R13, 0x8, R16 ;  /* 0x000000080d0c1825 */ /* 0x002fe200078e0010 */
[----:B------:R-:W-:-:S05]  /*0830*/  @!P0 IADD3 R23, PT, PT, R4, R5, RZ ;  /* 0x0000000504178210 */ /* 0x000fca0007ffe0ff */
[----:B------:R-:W4:Y:S01]  /*0840*/  @P1 LDG.E.64 R12, desc[UR4][R12.64] ;  /* 0x000000040c0c1981 */ /* 0x000f22000c1e1b00 */
[----:B--2---:R-:W-:Y:S01]  /*0850*/  @P1 LEA R14, P2, R2, R14, 0x3 ;  /* 0x0000000e020e1211 */ /* 0x004fe200078418ff */
[----:B------:R-:W-:-:S03]  /*0860*/  @P1 IMAD.WIDE.U32 R16, R19, 0x8, R16 ;  /* 0x0000000813101825 */ /* 0x000fc600078e0010 */
[----:B------:R-:W-:Y:S01]  /*0870*/  @P1 LEA.HI.X R15, R2, R15, R18, 0x3, P2 ;  /* 0x0000000f020f1211 */ /* 0x000fe200010f1c12 */
[----:B------:R-:W-:Y:S02]  /*0880*/  @!P0 IMAD R19, R5, R0, R3 ;  /* 0x0000000005138224 */ /* 0x000fe400078e0203 */
[----:B------:R-:W2:Y:S02]  /*0890*/  @P1 LDG.E.64 R4, desc[UR4][R16.64] ;  /* 0x0000000410041981 */ /* 0x000ea4000c1e1b00 */
[----:B---3--:R-:W-:Y:S02]  /*08a0*/  @!P0 IMAD.WIDE.U32 R10, R19, 0x8, R10 ;  /* 0x00000008130a8825 */ /* 0x008fe400078e000a */
[----:B------:R-:W2:Y:S04]  /*08b0*/  @P1 LDG.E.64 R14, desc[UR4][R14.64+0x8] ;  /* 0x000008040e0e1981 */ /* 0x000ea8000c1e1b00 */
[----:B------:R-:W3:Y:S01]  /*08c0*/  @!P0 LDG.E.64 R10, desc[UR4][R10.64] ;  /* 0x000000040a0a8981 */ /* 0x000ee2000c1e1b00 */
[----:B0-----:R-:W-:-:S06]  /*08d0*/  @!P0 IMAD.WIDE.U32 R6, R23, 0x8, R6 ;  /* 0x0000000817068825 */ /* 0x001fcc00078e0006 */
[----:B------:R-:W3:Y:S01]  /*08e0*/  @!P0 LDG.E.64 R6, desc[UR4][R6.64] ;  /* 0x0000000406068981 */ /* 0x000ee2000c1e1b00 */
[----:B----4-:R-:W-:-:S08]  /*08f0*/  @P1 DFMA R8, R12, R8, R20 ;  /* 0x000000080c08122b */ /* 0x010fd00000000014 */
[----:B--2---:R-:W-:-:S08]  /*0900*/  @P1 DFMA R20, R4, R14, R8 ;  /* 0x0000000e0414122b */ /* 0x004fd00000000008 */
[----:B---3--:R-:W-:-:S11]  /*0910*/  @!P0 DFMA R20, R10, R6, R20 ;  /* 0x000000060a14822b */ /* 0x008fd60000000014 */
.L_x_27:
[----:B------:R-:W0:Y:S01]  /*0920*/  LDC.64 R4, c[0x0][0x390] ;  /* 0x0000e400ff047b82 */ /* 0x000e220000000a00 */
[----:B------:R-:W-:-:S04]  /*0930*/  IMAD R3, R0, UR6, R3 ;  /* 0x0000000600037c24 */ /* 0x000fc8000f8e0203 */
[----:B0-----:R-:W-:-:S05]  /*0940*/  IMAD.WIDE R2, R3, 0x8, R4 ;  /* 0x0000000803027825 */ /* 0x001fca00078e0204 */
[----:B------:R-:W-:Y:S01]  /*0950*/  STG.E.64 desc[UR4][R2.64], R20 ;  /* 0x0000001402007986 */ /* 0x000fe2000c101b04 */
[----:B------:R-:W-:Y:S05]  /*0960*/  EXIT ;  /* 0x000000000000794d */ /* 0x000fea0003800000 */
.L_x_31:
        /* <DEDUP_REMOVED lines=9> */
.L_x_51:


//--------------------- .text._Z13multiply_dVdSPdS_i --------------------------
	.section	.text._Z13multiply_dVdSPdS_i,"ax",@progbits
	.align	128
        .global         _Z13multiply_dVdSPdS_i
        .type           _Z13multiply_dVdSPdS_i,@function
        .size           _Z13multiply_dVdSPdS_i,(.L_x_52 - _Z13multiply_dVdSPdS_i)
        .other          _Z13multiply_dVdSPdS_i,@"STO_CUDA_ENTRY STV_DEFAULT"
_Z13multiply_dVdSPdS_i:
.text._Z13multiply_dVdSPdS_i:
[----:B------:R-:W-:Y:S01]  /*0000*/  LDC R1, c[0x0][0x37c] ;  /* 0x0000df00ff017b82 */ /* 0x000fe20000000800 */
[----:B------:R-:W0:Y:S07]  /*0010*/  S2R R0, SR_CTAID.X ;  /* 0x0000000000007919 */ /* 0x000e2e0000002500 */
[----:B------:R-:W0:Y:S01]  /*0020*/  LDC.64 R2, c[0x0][0x388] ;  /* 0x0000e200ff027b82 */ /* 0x000e220000000a00 */
[----:B------:R-:W1:Y:S01]  /*0030*/  LDCU UR6, c[0x0][0x390] ;  /* 0x00007200ff0677ac */ /* 0x000e620008000800 */
[----:B------:R-:W1:Y:S01]  /*0040*/  S2R R7, SR_TID.X ;  /* 0x0000000000077919 */ /* 0x000e620000002100 */
[----:B------:R-:W2:Y:S05]  /*0050*/  LDCU.64 UR4, c[0x0][0x358] ;  /* 0x00006b00ff0477ac */ /* 0x000eaa0008000a00 */
[----:B------:R-:W3:Y:S01]  /*0060*/  LDC.64 R4, c[0x0][0x380] ;  /* 0x0000e000ff047b82 */ /* 0x000ee20000000a00 */
[----:B0-----:R-:W-:-:S04]  /*0070*/  IMAD.WIDE.U32 R2, R0, 0x8, R2 ;  /* 0x0000000800027825 */ /* 0x001fc800078e0002 */
[----:B-1----:R-:W-:Y:S02]  /*0080*/  IMAD R7, R0, UR6, R7 ;  /* 0x0000000600077c24 */ /* 0x002fe4000f8e0207 */
[----:B--2---:R-:W2:Y:S02]  /*0090*/  LDG.E.64 R2, desc[UR4][R2.64] ;  /* 0x0000000402027981 */ /* 0x004ea4000c1e1b00 */
[----:B---3--:R-:W-:-:S05]  /*00a0*/  IMAD.WIDE R4, R7, 0x8, R4 ;  /* 0x0000000807047825 */ /* 0x008fca00078e0204 */
[----:B------:R-:W2:Y:S02]  /*00b0*/  LDG.E.64 R6, desc[UR4][R4.64] ;  /* 0x0000000404067981 */ /* 0x000ea4000c1e1b00 */
[----:B--2---:R-:W-:-:S07]  /*00c0*/  DMUL R6, R2, R6 ;  /* 0x0000000602067228 */ /* 0x004fce0000000000 */
[----:B------:R-:W-:Y:S01]  /*00d0*/  STG.E.64 desc[UR4][R4.64], R6 ;  /* 0x0000000604007986 */ /* 0x000fe2000c101b04 */
[----:B------:R-:W-:Y:S05]  /*00e0*/  EXIT ;  /* 0x000000000000794d */ /* 0x000fea0003800000 */
.L_x_32:
        /* <DEDUP_REMOVED lines=9> */
.L_x_52:


//--------------------- .text._Z16transpose_matrixPdi --------------------------
	.section	.text._Z16transpose_matrixPdi,"ax",@progbits
	.align	128
        .global         _Z16transpose_matrixPdi
        .type           _Z16transpose_matrixPdi,@function
        .size           _Z16transpose_matrixPdi,(.L_x_53 - _Z16transpose_matrixPdi)
        .other          _Z16transpose_matrixPdi,@"STO_CUDA_ENTRY STV_DEFAULT"
_Z16transpose_matrixPdi:
.text._Z16transpose_matrixPdi:
[----:B------:R-:W-:Y:S01]  /*0000*/  LDC R1, c[0x0][0x37c] ;  /* 0x0000df00ff017b82 */ /* 0x000fe20000000800 */
[----:B------:R-:W0:Y:S07]  /*0010*/  S2R R5, SR_TID.X ;  /* 0x0000000000057919 */ /* 0x000e2e0000002100 */
[----:B------:R-:W0:Y:S02]  /*0020*/  S2UR UR6, SR_CTAID.X ;  /* 0x00000000000679c3 */ /* 0x000e240000002500 */
[----:B0-----:R-:W-:-:S13]  /*0030*/  ISETP.GT.U32.AND P0, PT, R5, UR6, PT ;  /* 0x0000000605007c0c */ /* 0x001fda000bf04070 */
[----:B------:R-:W-:Y:S05]  /*0040*/  @!P0 EXIT ;  /* 0x000000000000894d */ /* 0x000fea0003800000 */
[----:B------:R-:W0:Y:S01]  /*0050*/  LDC R0, c[0x0][0x388] ;  /* 0x0000e200ff007b82 */ /* 0x000e220000000800 */
[----:B------:R-:W1:Y:S07]  /*0060*/  LDCU.64 UR4, c[0x0][0x358] ;  /* 0x00006b00ff0477ac */ /* 0x000e6e0008000a00 */
[----:B------:R-:W2:Y:S01]  /*0070*/  LDC.64 R2, c[0x0][0x380] ;  /* 0x0000e000ff027b82 */ /* 0x000ea20000000a00 */
[----:B0-----:R-:W-:Y:S02]  /*0080*/  IMAD R7, R5, R0, UR6 ;  /* 0x0000000605077e24 */ /* 0x001fe4000f8e0200 */
[----:B------:R-:W-:-:S02]  /*0090*/  IMAD R5, R0, UR6, R5 ;  /* 0x0000000600057c24 */ /* 0x000fc4000f8e0205 */
[----:B--2---:R-:W-:-:S04]  /*00a0*/  IMAD.WIDE R6, R7, 0x8, R2 ;  /* 0x0000000807067825 */ /* 0x004fc800078e0202 */
[----:B------:R-:W-:Y:S01]  /*00b0*/  IMAD.WIDE R2, R5, 0x8, R2 ;  /* 0x0000000805027825 */ /* 0x000fe200078e0202 */
[----:B-1----:R-:W2:Y:S04]  /*00c0*/  LDG.E.64 R8, desc[UR4][R6.64] ;  /* 0x0000000406087981 */ /* 0x002ea8000c1e1b00 */
[----:B------:R-:W3:Y:S04]  /*00d0*/  LDG.E.64 R4, desc[UR4][R2.64] ;  /* 0x0000000402047981 */ /* 0x000ee8000c1e1b00 */
[----:B--2---:R-:W-:Y:S04]  /*00e0*/  STG.E.64 desc[UR4][R2.64], R8 ;  /* 0x0000000802007986 */ /* 0x004fe8000c101b04 */
[----:B---3--:R-:W-:Y:S01]  /*00f0*/  STG.E.64 desc[UR4][R6.64], R4 ;  /* 0x0000000406007986 */ /* 0x008fe2000c101b04 */
[----:B------:R-:W-:Y:S05]  /*0100*/  EXIT ;  /* 0x000000000000794d */ /* 0x000fea0003800000 */
.L_x_33:
        /* <DEDUP_REMOVED lines=15> */
.L_x_53:


//--------------------- .text._Z27truncate_and_inverse_vectorPdd --------------------------
	.section	.text._Z27truncate_and_inverse_vectorPdd,"ax",@progbits
	.align	128
        .global         _Z27truncate_and_inverse_vectorPdd
        .type           _Z27truncate_and_inverse_vectorPdd,@function
        .size           _Z27truncate_and_inverse_vectorPdd,(.L_x_42 - _Z27truncate_and_inverse_vectorPdd)
        .other          _Z27truncate_and_inverse_vectorPdd,@"STO_CUDA_ENTRY STV_DEFAULT"
_Z27truncate_and_inverse_vectorPdd:
.text._Z27truncate_and_inverse_vectorPdd:
[----:B------:R-:W-:Y:S01]  /*0000*/  LDC R1, c[0x0][0x37c] ;  /* 0x0000df00ff017b82 */ /* 0x000fe20000000800 */
[----:B------:R-:W0:Y:S07]  /*0010*/  S2R R5, SR_TID.X ;  /* 0x0000000000057919 */ /* 0x000e2e0000002100 */
[----:B------:R-:W0:Y:S01]  /*0020*/  LDC.64 R2, c[0x0][0x380] ;  /* 0x0000e000ff027b82 */ /* 0x000e220000000a00 */
[----:B------:R-:W1:Y:S07]  /*0030*/  LDCU.64 UR4, c[0x0][0x358] ;  /* 0x00006b00ff0477ac */ /* 0x000e6e0008000a00 */
[----:B------:R-:W1:Y:S08]  /*0040*/  LDC.64 R6, c[0x0][0x380] ;  /* 0x0000e000ff067b82 */ /* 0x000e700000000a00 */
[----:B------:R-:W2:Y:S01]  /*0050*/  LDC.64 R14, c[0x0][0x388] ;  /* 0x0000e200ff0e7b82 */ /* 0x000ea20000000a00 */
[----:B0-----:R-:W-:Y:S01]  /*0060*/  IMAD.WIDE.U32 R2, R5, 0x8, R2 ;  /* 0x0000000805027825 */ /* 0x001fe200078e0002 */
[----:B-1----:R-:W2:Y:S04]  /*0070*/  LDG.E.64 R6, desc[UR4][R6.64] ;  /* 0x0000000406067981 */ /* 0x002ea8000c1e1b00 */
[----:B------:R-:W3:Y:S01]  /*0080*/  LDG.E.64 R4, desc[UR4][R2.64] ;  /* 0x0000000402047981 */ /* 0x000ee2000c1e1b00 */
[----:B------:R-:W-:Y:S01]  /*0090*/  BSSY.RECONVERGENT B0, `(.L_x_34) ;  /* 0x0000010000007945 */ /* 0x000fe20003800200 */
[----:B---3--:R-:W0:Y:S01]  /*00a0*/  MUFU.RCP64H R11, R5 ;  /* 0x00000005000b7308 */ /* 0x008e220000001800 */
[----:B------:R-:W-:-:S06]  /*00b0*/  VIADD R10, R5, 0x300402 ;  /* 0x00300402050a7836 */ /* 0x000fcc0000000000 */
[----:B0-----:R-:W-:-:S08]  /*00c0*/  DFMA R8, -R4, R10, 1 ;  /* 0x3ff000000408742b */ /* 0x001fd0000000010a */
[----:B------:R-:W-:Y:S01]  /*00d0*/  DFMA R8, R8, R8, R8 ;  /* 0x000000080808722b */ /* 0x000fe20000000008 */
[----:B------:R-:W-:-:S07]  /*00e0*/  FSETP.GEU.AND P1, PT, |R10|, 5.8789094863358348022e-39, PT ;  /* 0x004004020a00780b */ /* 0x000fce0003f2e200 */
[----:B------:R-:W-:Y:S02]  /*00f0*/  DFMA R12, R10, R8, R10 ;  /* 0x000000080a0c722b */ /* 0x000fe4000000000a */
[----:B--2---:R-:W-:-:S06]  /*0100*/  DMUL R8, R6, R14 ;  /* 0x0000000e06087228 */ /* 0x004fcc0000000000 */
[C---:B------:R-:W-:Y:S02]  /*0110*/  DFMA R14, -R4.reuse, R12, 1 ;  /* 0x3ff00000040e742b */ /* 0x040fe4000000010c */
[----:B------:R-:W-:-:S06]  /*0120*/  DSETP.GEU.AND P0, PT, R4, R8, PT ;  /* 0x000000080400722a */ /* 0x000fcc0003f0e000 */
[----:B------:R-:W-:Y:S01]  /*0130*/  DFMA R12, R12, R14, R12 ;  /* 0x0000000e0c0c722b */ /* 0x000fe2000000000c */
[----:B------:R-:W-:Y:S10]  /*0140*/  @P1 BRA `(.L_x_35) ;  /* 0x0000000000101947 */ /* 0x000ff40003800000 */
[----:B------:R-:W-:-:S05]  /*0150*/  LOP3.LUT R0, R5, 0x7fffffff, RZ, 0xc0, !PT ;  /* 0x7fffffff05007812 */ /* 0x000fca00078ec0ff */
[----:B------:R-:W-:Y:S01]  /*0160*/  VIADD R8, R0, 0xfff00000 ;  /* 0xfff0000000087836 */ /* 0x000fe20000000000 */
[----:B------:R-:W-:-:S07]  /*0170*/  MOV R0, 0x190 ;  /* 0x0000019000007802 */ /* 0x000fce0000000f00 */
[----:B------:R-:W-:Y:S05]  /*0180*/  CALL.REL.NOINC `($__internal_1_$__cuda_sm20_dblrcp_rn_slowpath_v3) ;  /* 0x0000000000147944 */ /* 0x000fea0003c00000 */
.L_x_35:
[----:B------:R-:W-:Y:S05]  /*0190*/  BSYNC.RECONVERGENT B0 ;  /* 0x0000000000007941 */ /* 0x000fea0003800200 */
.L_x_34:
[----:B------:R-:W-:Y:S02]  /*01a0*/  FSEL R4, R12, RZ, P0 ;  /* 0x000000ff0c047208 */ /* 0x000fe40000000000 */
[----:B------:R-:W-:-:S05]  /*01b0*/  FSEL R5, R13, RZ, P0 ;  /* 0x000000ff0d057208 */ /* 0x000fca0000000000 */
[----:B------:R-:W-:Y:S01]  /*01c0*/  STG.E.64 desc[UR4][R2.64], R4 ;  /* 0x0000000402007986 */ /* 0x000fe2000c101b04 */
[----:B------:R-:W-:Y:S05]  /*01d0*/  EXIT ;  /* 0x000000000000794d */ /* 0x000fea0003800000 */
        .weak           $__internal_1_$__cuda_sm20_dblrcp_rn_slowpath_v3
        .type           $__internal_1_$__cuda_sm20_dblrcp_rn_slowpath_v3,@function
        .size           $__internal_1_$__cuda_sm20_dblrcp_rn_slowpath_v3,(.L_x_42 - $__internal_1_$__cuda_sm20_dblrcp_rn_slowpath_v3)
$__internal_1_$__cuda_sm20_dblrcp_rn_slowpath_v3:
[----:B------:R-:W-:Y:S01]  /*01e0*/  DSETP.GTU.AND P1, PT, |R4|, +INF , PT ;  /* 0x7ff000000400742a */ /* 0x000fe20003f2c200 */
[----:B------:R-:W-:-:S13]  /*01f0*/  BSSY.RECONVERGENT B1, `(.L_x_36) ;  /* 0x0000023000017945 */ /* 0x000fda0003800200 */
[----:B------:R-:W-:Y:S05]  /*0200*/  @P1 BRA `(.L_x_37) ;  /* 0x00000000007c1947 */ /* 0x000fea0003800000 */
[----:B------:R-:W-:-:S05]  /*0210*/  LOP3.LUT R9, R5, 0x7fffffff, RZ, 0xc0, !PT ;  /* 0x7fffffff05097812 */ /* 0x000fca00078ec0ff */
[----:B------:R-:W-:-:S05]  /*0220*/  VIADD R6, R9, 0xffffffff ;  /* 0xffffffff09067836 */ /* 0x000fca0000000000 */
[----:B------:R-:W-:-:S13]  /*0230*/  ISETP.GE.U32.AND P1, PT, R6, 0x7fefffff, PT ;  /* 0x7fefffff0600780c */ /* 0x000fda0003f26070 */
[----:B------:R-:W-:Y:S01]  /*0240*/  @P1 LOP3.LUT R7, R5, 0x7ff00000, RZ, 0x3c, !PT ;  /* 0x7ff0000005071812 */ /* 0x000fe200078e3cff */
[----:B------:R-:W-:Y:S01]  /*0250*/  @P1 IMAD.MOV.U32 R6, RZ, RZ, RZ ;  /* 0x000000ffff061224 */ /* 0x000fe200078e00ff */
[----:B------:R-:W-:Y:S06]  /*0260*/  @P1 BRA `(.L_x_38) ;  /* 0x00000000006c1947 */ /* 0x000fec0003800000 */
[----:B------:R-:W-:-:S13]  /*0270*/  ISETP.GE.U32.AND P1, PT, R9, 0x1000001, PT ;  /* 0x010000010900780c */ /* 0x000fda0003f26070 */
[----:B------:R-:W-:Y:S05]  /*0280*/  @!P1 BRA `(.L_x_39) ;  /* 0x0000000000349947 */ /* 0x000fea0003800000 */
[----:B------:R-:W-:Y:S01]  /*0290*/  IADD3 R7, PT, PT, R5, -0x3fe00000, RZ ;  /* 0xc020000005077810 */ /* 0x000fe20007ffe0ff */
[----:B------:R-:W-:-:S03]  /*02a0*/  IMAD.MOV.U32 R6, RZ, RZ, R4 ;  /* 0x000000ffff067224 */ /* 0x000fc600078e0004 */
[----:B------:R-:W0:Y:S03]  /*02b0*/  MUFU.RCP64H R9, R7 ;  /* 0x0000000700097308 */ /* 0x000e260000001800 */
[----:B0-----:R-:W-:-:S08]  /*02c0*/  DFMA R10, -R6, R8, 1 ;  /* 0x3ff00000060a742b */ /* 0x001fd00000000108 */
[----:B------:R-:W-:-:S08]  /*02d0*/  DFMA R10, R10, R10, R10 ;  /* 0x0000000a0a0a722b */ /* 0x000fd0000000000a */
[----:B------:R-:W-:-:S08]  /*02e0*/  DFMA R10, R8, R10, R8 ;  /* 0x0000000a080a722b */ /* 0x000fd00000000008 */
[----:B------:R-:W-:-:S08]  /*02f0*/  DFMA R8, -R6, R10, 1 ;  /* 0x3ff000000608742b */ /* 0x000fd0000000010a */
[----:B------:R-:W-:-:S08]  /*0300*/  DFMA R8, R10, R8, R10 ;  /* 0x000000080a08722b */ /* 0x000fd0000000000a */
[----:B------:R-:W-:-:S08]  /*0310*/  DMUL R8, R8, 2.2250738585072013831e-308 ;  /* 0x0010000008087828 */ /* 0x000fd00000000000 */
[----:B------:R-:W-:-:S08]  /*0320*/  DFMA R4, -R4, R8, 1 ;  /* 0x3ff000000404742b */ /* 0x000fd00000000108 */
[----:B------:R-:W-:-:S08]  /*0330*/  DFMA R4, R4, R4, R4 ;  /* 0x000000040404722b */ /* 0x000fd00000000004 */
[----:B------:R-:W-:Y:S01]  /*0340*/  DFMA R6, R8, R4, R8 ;  /* 0x000000040806722b */ /* 0x000fe20000000008 */
[----:B------:R-:W-:Y:S10]  /*0350*/  BRA `(.L_x_38) ;  /* 0x0000000000307947 */ /* 0x000ff40003800000 */
.L_x_39:
[----:B------:R-:W-:Y:S01]  /*0360*/  DMUL R4, R4, 8.11296384146066816958e+31 ;  /* 0x4690000004047828 */ /* 0x000fe20000000000 */
[----:B------:R-:W-:-:S05]  /*0370*/  IMAD.MOV.U32 R6, RZ, RZ, R8 ;  /* 0x000000ffff067224 */ /* 0x000fca00078e0008 */
[----:B------:R-:W0:Y:S02]  /*0380*/  MUFU.RCP64H R7, R5 ;  /* 0x0000000500077308 */ /* 0x000e240000001800 */
[----:B0-----:R-:W-:-:S08]  /*0390*/  DFMA R8, -R4, R6, 1 ;  /* 0x3ff000000408742b */ /* 0x001fd00000000106 */
[----:B------:R-:W-:-:S08]  /*03a0*/  DFMA R8, R8, R8, R8 ;  /* 0x000000080808722b */ /* 0x000fd00000000008 */
[----:B------:R-:W-:-:S08]  /*03b0*/  DFMA R8, R6, R8, R6 ;  /* 0x000000080608722b */ /* 0x000fd00000000006 */
[----:B------:R-:W-:-:S08]  /*03c0*/  DFMA R6, -R4, R8, 1 ;  /* 0x3ff000000406742b */ /* 0x000fd00000000108 */
[----:B------:R-:W-:-:S08]  /*03d0*/  DFMA R6, R8, R6, R8 ;  /* 0x000000060806722b */ /* 0x000fd00000000008 */
[----:B------:R-:W-:Y:S01]  /*03e0*/  DMUL R6, R6, 8.11296384146066816958e+31 ;  /* 0x4690000006067828 */ /* 0x000fe20000000000 */
[----:B------:R-:W-:Y:S10]  /*03f0*/  BRA `(.L_x_38) ;  /* 0x0000000000087947 */ /* 0x000ff40003800000 */
.L_x_37:
[----:B------:R-:W-:Y:S02]  /*0400*/  LOP3.LUT R7, R5, 0x80000, RZ, 0xfc, !PT ;  /* 0x0008000005077812 */ /* 0x000fe400078efcff */
[----:B------:R-:W-:-:S07]  /*0410*/  MOV R6, R4 ;  /* 0x0000000400067202 */ /* 0x000fce0000000f00 */
.L_x_38:
[----:B------:R-:W-:Y:S05]  /*0420*/  BSYNC.RECONVERGENT B1 ;  /* 0x0000000000017941 */ /* 0x000fea0003800200 */
.L_x_36:
[----:B------:R-:W-:Y:S01]  /*0430*/  MOV R4, R0 ;  /* 0x0000000000047202 */ /* 0x000fe20000000f00 */
[----:B------:R-:W-:Y:S02]  /*0440*/  IMAD.MOV.U32 R5, RZ, RZ, 0x0 ;  /* 0x00000000ff057424 */ /* 0x000fe400078e00ff */
[----:B------:R-:W-:Y:S02]  /*0450*/  IMAD.MOV.U32 R12, RZ, RZ, R6 ;  /* 0x000000ffff0c7224 */ /* 0x000fe400078e0006 */
[----:B------:R-:W-:Y:S01]  /*0460*/  IMAD.MOV.U32 R13, RZ, RZ, R7 ;  /* 0x000000ffff0d7224 */ /* 0x000fe200078e0007 */
[----:B------:R-:W-:Y:S06]  /*0470*/  RET.REL.NODEC R4 `(_Z27truncate_and_inverse_vectorPdd) ;  /* 0xfffffff804e07950 */ /* 0x000fec0003c3ffff */
.L_x_40:
        /* <DEDUP_REMOVED lines=16> */
.L_x_42:


//--------------------- .nv.global.init           --------------------------
	.section	.nv.global.init,"aw",@progbits
.nv.global.init:
	.type		$str$1,@object
	.size		$str$1,($str - $str$1)
$str$1:
        /*0000*/ 	.byte	0x74, 0x65, 0x6d, 0x70, 0x76, 0x65, 0x63, 0x74, 0x6f, 0x72, 0x5b, 0x25, 0x64, 0x5d, 0x20, 0x3d
        /*0010*/ 	.byte	0x20, 0x25, 0x32, 0x2e, 0x33, 0x6c, 0x66, 0x0a, 0x00
	.type		$str,@object
	.size		$str,(.L_0 - $str)
$str:
        /*0019*/ 	.byte	0x70, 0x74, 0x72, 0x31, 0x5b, 0x25, 0x64, 0x2c, 0x20, 0x25, 0x64, 0x2c, 0x20, 0x25, 0x64, 0x5d
        /*0029*/ 	.byte	0x20, 0x3d, 0x20, 0x25, 0x32, 0x2e, 0x33, 0x6c, 0x66, 0x0a, 0x00
.L_0:


//--------------------- .nv.shared.reserved.0     --------------------------
	.section	.nv.shared.reserved.0,"aw",@nobits
	.weak		__nv_reservedSMEM_offset_0_alias
	.size		__nv_reservedSMEM_offset_0_alias, 0, 64
	.other		__nv_reservedSMEM_offset_0_alias,@"STO_CUDA_RESERVED_SHARED STV_DEFAULT"
__nv_reservedSMEM_offset_0_alias:
	.zero		0
	.zero		64


//--------------------- .nv.constant0._Z9set_zerosPd --------------------------
	.section	.nv.constant0._Z9set_zerosPd,"a",@progbits
	.sectionflags	@""
	.align	4
.nv.constant0._Z9set_zerosPd:
	.zero		904


//--------------------- .nv.constant0._Z14printVecKernelPd --------------------------
	.section	.nv.constant0._Z14printVecKernelPd,"a",@progbits
	.sectionflags	@""
	.align	4
.nv.constant0._Z14printVecKernelPd:
	.zero		904


//--------------------- .nv.constant0._Z9divKernelPdi --------------------------
	.section	.nv.constant0._Z9divKernelPdi,"a",@progbits
	.sectionflags	@""
	.align	4
.nv.constant0._Z9divKernelPdi:
	.zero		908


//--------------------- .nv.constant0._Z15shift_and_storePdS_S_ii --------------------------
	.section	.nv.constant0._Z15shift_and_storePdS_S_ii,"a",@progbits
	.sectionflags	@""
	.align	4
.nv.constant0._Z15shift_and_storePdS_S_ii:
	.zero		928


//--------------------- .nv.constant0._Z12store_vectorPdS_ii --------------------------
	.section	.nv.constant0._Z12store_vectorPdS_ii,"a",@progbits
	.sectionflags	@""
	.align	4
.nv.constant0._Z12store_vectorPdS_ii:
	.zero		920


//--------------------- .nv.constant0._Z12shift_vectorPdS_ --------------------------
	.section	.nv.constant0._Z12shift_vectorPdS_,"a",@progbits
	.sectionflags	@""
	.align	4
.nv.constant0._Z12shift_vectorPdS_:
	.zero		912


//--------------------- .nv.constant0._Z15init_tempvectorPdS_ii --------------------------
	.section	.nv.constant0._Z15init_tempvectorPdS_ii,"a",@progbits
	.sectionflags	@""
	.align	4
.nv.constant0._Z15init_tempvectorPdS_ii:
	.zero		920


//--------------------- .nv.constant0._Z16matVecMultKernelPdS_S_ --------------------------
	.section	.nv.constant0._Z16matVecMultKernelPdS_S_,"a",@progbits
	.sectionflags	@""
	.align	4
.nv.constant0._Z16matVecMultKernelPdS_S_:
	.zero		920


//--------------------- .nv.constant0._Z17multiply_matricesPdS_S_i --------------------------
	.section	.nv.constant0._Z17multiply_matricesPdS_S_i,"a",@progbits
	.sectionflags	@""
	.align	4
.nv.constant0._Z17multiply_matricesPdS_S_i:
	.zero		924


//--------------------- .nv.constant0._Z13multiply_dVdSPdS_i --------------------------
	.section	.nv.constant0._Z13multiply_dVdSPdS_i,"a",@progbits
	.sectionflags	@""
	.align	4
.nv.constant0._Z13multiply_dVdSPdS_i:
	.zero		916


//--------------------- .nv.constant0._Z16transpose_matrixPdi --------------------------
	.section	.nv.constant0._Z16transpose_matrixPdi,"a",@progbits
	.sectionflags	@""
	.align	4
.nv.constant0._Z16transpose_matrixPdi:
	.zero		908


//--------------------- .nv.constant0._Z27truncate_and_inverse_vectorPdd --------------------------
	.section	.nv.constant0._Z27truncate_and_inverse_vectorPdd,"a",@progbits
	.sectionflags	@""
	.align	4
.nv.constant0._Z27truncate_and_inverse_vectorPdd:
	.zero		912


//--------------------- SYMBOLS --------------------------

	.type		.nv.reservedSmem.offset0,@object
	.size		.nv.reservedSmem.offset0,0x4
	.type		vprintf,@function
